//
// Generated by NVIDIA NVVM Compiler
//
// Compiler Build ID: CL-36424714
// Cuda compilation tools, release 13.0, V13.0.88
// Based on NVVM 20.0.0
//

.version 9.0
.target sm_100
.address_size 64

	// .globl	_Z28scan_blocks_kernel_exclusivePKfPfS1_i
.shared .align 4 .b8 _ZZ20block_inclusive_scanfPfE11warp_totals[128];
// _ZZ28scan_blocks_kernel_exclusivePKfPfS1_iE11block_total has been demoted
// _ZZ33decoupled_lookback_exclusive_scanPKfPfP10BlockStateiE11block_total has been demoted
// _ZZ33decoupled_lookback_exclusive_scanPKfPfP10BlockStateiE12block_prefix has been demoted

.visible .entry _Z28scan_blocks_kernel_exclusivePKfPfS1_i(
	.param .u64 .ptr .align 1 _Z28scan_blocks_kernel_exclusivePKfPfS1_i_param_0,
	.param .u64 .ptr .align 1 _Z28scan_blocks_kernel_exclusivePKfPfS1_i_param_1,
	.param .u64 .ptr .align 1 _Z28scan_blocks_kernel_exclusivePKfPfS1_i_param_2,
	.param .u32 _Z28scan_blocks_kernel_exclusivePKfPfS1_i_param_3
)
{
	.reg .pred 	%p<28>;
	.reg .b32 	%r<34>;
	.reg .b32 	%f<43>;
	.reg .b64 	%rd<13>;
	// demoted variable
	.shared .align 4 .f32 _ZZ28scan_blocks_kernel_exclusivePKfPfS1_iE11block_total;
	ld.param.u64 	%rd1, [_Z28scan_blocks_kernel_exclusivePKfPfS1_i_param_0];
	ld.param.u64 	%rd2, [_Z28scan_blocks_kernel_exclusivePKfPfS1_i_param_1];
	ld.param.u64 	%rd3, [_Z28scan_blocks_kernel_exclusivePKfPfS1_i_param_2];
	ld.param.u32 	%r6, [_Z28scan_blocks_kernel_exclusivePKfPfS1_i_param_3];
	mov.u32 	%r1, %ctaid.x;
	mov.u32 	%r7, %ntid.x;
	mov.u32 	%r2, %tid.x;
	mad.lo.s32 	%r3, %r1, %r7, %r2;
	setp.ge.s32 	%p1, %r3, %r6;
	mov.f32 	%f41, 0f00000000;
	@%p1 bra 	$L__BB0_2;
	cvta.to.global.u64 	%rd4, %rd1;
	mul.wide.s32 	%rd5, %r3, 4;
	add.s64 	%rd6, %rd4, %rd5;
	ld.global.nc.f32 	%f41, [%rd6];
$L__BB0_2:
	and.b32  	%r4, %r2, 31;
	mov.b32 	%r8, %f41;
	shfl.sync.up.b32	%r9|%p2, %r8, 1, 0, -1;
	mov.b32 	%f9, %r9;
	setp.eq.s32 	%p3, %r4, 0;
	add.f32 	%f10, %f41, %f9;
	selp.f32 	%f11, %f41, %f10, %p3;
	mov.b32 	%r10, %f11;
	shfl.sync.up.b32	%r11|%p4, %r10, 2, 0, -1;
	mov.b32 	%f12, %r11;
	setp.lt.u32 	%p5, %r4, 2;
	add.f32 	%f13, %f11, %f12;
	selp.f32 	%f14, %f11, %f13, %p5;
	mov.b32 	%r12, %f14;
	shfl.sync.up.b32	%r13|%p6, %r12, 4, 0, -1;
	mov.b32 	%f15, %r13;
	setp.lt.u32 	%p7, %r4, 4;
	add.f32 	%f16, %f14, %f15;
	selp.f32 	%f17, %f14, %f16, %p7;
	mov.b32 	%r14, %f17;
	shfl.sync.up.b32	%r15|%p8, %r14, 8, 0, -1;
	mov.b32 	%f18, %r15;
	setp.lt.u32 	%p9, %r4, 8;
	add.f32 	%f19, %f17, %f18;
	selp.f32 	%f3, %f17, %f19, %p9;
	mov.b32 	%r16, %f3;
	shfl.sync.up.b32	%r17|%p10, %r16, 16, 0, -1;
	mov.b32 	%f20, %r17;
	add.f32 	%f4, %f3, %f20;
	setp.ne.s32 	%p11, %r4, 31;
	shr.u32 	%r18, %r2, 3;
	and.b32  	%r19, %r18, 124;
	mov.u32 	%r20, _ZZ20block_inclusive_scanfPfE11warp_totals;
	add.s32 	%r5, %r20, %r19;
	@%p11 bra 	$L__BB0_4;
	st.shared.f32 	[%r5], %f4;
$L__BB0_4:
	bar.sync 	0;
	setp.gt.u32 	%p12, %r2, 31;
	@%p12 bra 	$L__BB0_6;
	setp.lt.u32 	%p13, %r4, 16;
	setp.lt.u32 	%p14, %r4, 8;
	setp.lt.u32 	%p15, %r4, 4;
	setp.lt.u32 	%p16, %r4, 2;
	setp.eq.s32 	%p17, %r4, 0;
	shl.b32 	%r21, %r4, 2;
	add.s32 	%r23, %r20, %r21;
	ld.shared.f32 	%f21, [%r23];
	mov.b32 	%r24, %f21;
	shfl.sync.up.b32	%r25|%p18, %r24, 1, 0, -1;
	mov.b32 	%f22, %r25;
	add.f32 	%f23, %f21, %f22;
	selp.f32 	%f24, %f21, %f23, %p17;
	mov.b32 	%r26, %f24;
	shfl.sync.up.b32	%r27|%p19, %r26, 2, 0, -1;
	mov.b32 	%f25, %r27;
	add.f32 	%f26, %f24, %f25;
	selp.f32 	%f27, %f24, %f26, %p16;
	mov.b32 	%r28, %f27;
	shfl.sync.up.b32	%r29|%p20, %r28, 4, 0, -1;
	mov.b32 	%f28, %r29;
	add.f32 	%f29, %f27, %f28;
	selp.f32 	%f30, %f27, %f29, %p15;
	mov.b32 	%r30, %f30;
	shfl.sync.up.b32	%r31|%p21, %r30, 8, 0, -1;
	mov.b32 	%f31, %r31;
	add.f32 	%f32, %f30, %f31;
	selp.f32 	%f33, %f30, %f32, %p14;
	mov.b32 	%r32, %f33;
	shfl.sync.up.b32	%r33|%p22, %r32, 16, 0, -1;
	mov.b32 	%f34, %r33;
	add.f32 	%f35, %f33, %f34;
	selp.f32 	%f36, %f33, %f35, %p13;
	st.shared.f32 	[%r23], %f36;
$L__BB0_6:
	setp.lt.u32 	%p23, %r2, 32;
	bar.sync 	0;
	mov.f32 	%f42, 0f00000000;
	@%p23 bra 	$L__BB0_8;
	ld.shared.f32 	%f42, [%r5+-4];
$L__BB0_8:
	setp.lt.u32 	%p24, %r4, 16;
	selp.f32 	%f38, %f3, %f4, %p24;
	add.f32 	%f7, %f38, %f42;
	setp.ne.s32 	%p25, %r2, 1023;
	@%p25 bra 	$L__BB0_10;
	st.shared.f32 	[_ZZ28scan_blocks_kernel_exclusivePKfPfS1_iE11block_total], %f7;
$L__BB0_10:
	setp.ge.s32 	%p26, %r3, %r6;
	@%p26 bra 	$L__BB0_12;
	sub.f32 	%f39, %f7, %f41;
	cvta.to.global.u64 	%rd7, %rd2;
	mul.wide.s32 	%rd8, %r3, 4;
	add.s64 	%rd9, %rd7, %rd8;
	st.global.f32 	[%rd9], %f39;
$L__BB0_12:
	setp.ne.s32 	%p27, %r2, 1023;
	@%p27 bra 	$L__BB0_14;
	ld.shared.f32 	%f40, [_ZZ28scan_blocks_kernel_exclusivePKfPfS1_iE11block_total];
	cvta.to.global.u64 	%rd10, %rd3;
	mul.wide.u32 	%rd11, %r1, 4;
	add.s64 	%rd12, %rd10, %rd11;
	st.global.f32 	[%rd12], %f40;
$L__BB0_14:
	ret;

}
	// .globl	_Z34add_block_offsets_kernel_exclusivePfPKfi
.visible .entry _Z34add_block_offsets_kernel_exclusivePfPKfi(
	.param .u64 .ptr .align 1 _Z34add_block_offsets_kernel_exclusivePfPKfi_param_0,
	.param .u64 .ptr .align 1 _Z34add_block_offsets_kernel_exclusivePfPKfi_param_1,
	.param .u32 _Z34add_block_offsets_kernel_exclusivePfPKfi_param_2
)
{
	.reg .pred 	%p<2>;
	.reg .b32 	%r<6>;
	.reg .b32 	%f<4>;
	.reg .b64 	%rd<9>;

	ld.param.u64 	%rd1, [_Z34add_block_offsets_kernel_exclusivePfPKfi_param_0];
	ld.param.u64 	%rd2, [_Z34add_block_offsets_kernel_exclusivePfPKfi_param_1];
	ld.param.u32 	%r3, [_Z34add_block_offsets_kernel_exclusivePfPKfi_param_2];
	mov.u32 	%r1, %ctaid.x;
	mov.u32 	%r4, %ntid.x;
	mov.u32 	%r5, %tid.x;
	mad.lo.s32 	%r2, %r1, %r4, %r5;
	setp.ge.s32 	%p1, %r2, %r3;
	@%p1 bra 	$L__BB1_2;
	cvta.to.global.u64 	%rd3, %rd2;
	cvta.to.global.u64 	%rd4, %rd1;
	mul.wide.u32 	%rd5, %r1, 4;
	add.s64 	%rd6, %rd3, %rd5;
	ld.global.nc.f32 	%f1, [%rd6];
	mul.wide.s32 	%rd7, %r2, 4;
	add.s64 	%rd8, %rd4, %rd7;
	ld.global.f32 	%f2, [%rd8];
	add.f32 	%f3, %f1, %f2;
	st.global.f32 	[%rd8], %f3;
$L__BB1_2:
	ret;

}
	// .globl	_Z33decoupled_lookback_exclusive_scanPKfPfP10BlockStatei
.visible .entry _Z33decoupled_lookback_exclusive_scanPKfPfP10BlockStatei(
	.param .u64 .ptr .align 1 _Z33decoupled_lookback_exclusive_scanPKfPfP10BlockStatei_param_0,
	.param .u64 .ptr .align 1 _Z33decoupled_lookback_exclusive_scanPKfPfP10BlockStatei_param_1,
	.param .u64 .ptr .align 1 _Z33decoupled_lookback_exclusive_scanPKfPfP10BlockStatei_param_2,
	.param .u32 _Z33decoupled_lookback_exclusive_scanPKfPfP10BlockStatei_param_3
)
{
	.reg .pred 	%p<33>;
	.reg .b32 	%r<42>;
	.reg .b32 	%f<57>;
	.reg .b64 	%rd<18>;
	// demoted variable
	.shared .align 4 .f32 _ZZ33decoupled_lookback_exclusive_scanPKfPfP10BlockStateiE11block_total;
	// demoted variable
	.shared .align 4 .f32 _ZZ33decoupled_lookback_exclusive_scanPKfPfP10BlockStateiE12block_prefix;
	ld.param.u64 	%rd3, [_Z33decoupled_lookback_exclusive_scanPKfPfP10BlockStatei_param_0];
	ld.param.u64 	%rd4, [_Z33decoupled_lookback_exclusive_scanPKfPfP10BlockStatei_param_1];
	ld.param.u64 	%rd5, [_Z33decoupled_lookback_exclusive_scanPKfPfP10BlockStatei_param_2];
	ld.param.u32 	%r9, [_Z33decoupled_lookback_exclusive_scanPKfPfP10BlockStatei_param_3];
	cvta.to.global.u64 	%rd1, %rd5;
	mov.u32 	%r1, %ctaid.x;
	mov.u32 	%r2, %tid.x;
	mov.u32 	%r3, %ntid.x;
	mad.lo.s32 	%r4, %r1, %r3, %r2;
	setp.ge.s32 	%p1, %r4, %r9;
	mov.f32 	%f53, 0f00000000;
	@%p1 bra 	$L__BB2_2;
	cvta.to.global.u64 	%rd6, %rd3;
	mul.wide.s32 	%rd7, %r4, 4;
	add.s64 	%rd8, %rd6, %rd7;
	ld.global.nc.f32 	%f53, [%rd8];
$L__BB2_2:
	and.b32  	%r5, %r2, 31;
	mov.b32 	%r10, %f53;
	shfl.sync.up.b32	%r11|%p2, %r10, 1, 0, -1;
	mov.b32 	%f14, %r11;
	setp.eq.s32 	%p3, %r5, 0;
	add.f32 	%f15, %f53, %f14;
	selp.f32 	%f16, %f53, %f15, %p3;
	mov.b32 	%r12, %f16;
	shfl.sync.up.b32	%r13|%p4, %r12, 2, 0, -1;
	mov.b32 	%f17, %r13;
	setp.lt.u32 	%p5, %r5, 2;
	add.f32 	%f18, %f16, %f17;
	selp.f32 	%f19, %f16, %f18, %p5;
	mov.b32 	%r14, %f19;
	shfl.sync.up.b32	%r15|%p6, %r14, 4, 0, -1;
	mov.b32 	%f20, %r15;
	setp.lt.u32 	%p7, %r5, 4;
	add.f32 	%f21, %f19, %f20;
	selp.f32 	%f22, %f19, %f21, %p7;
	mov.b32 	%r16, %f22;
	shfl.sync.up.b32	%r17|%p8, %r16, 8, 0, -1;
	mov.b32 	%f23, %r17;
	setp.lt.u32 	%p9, %r5, 8;
	add.f32 	%f24, %f22, %f23;
	selp.f32 	%f3, %f22, %f24, %p9;
	mov.b32 	%r18, %f3;
	shfl.sync.up.b32	%r19|%p10, %r18, 16, 0, -1;
	mov.b32 	%f25, %r19;
	add.f32 	%f4, %f3, %f25;
	setp.ne.s32 	%p11, %r5, 31;
	shr.u32 	%r20, %r2, 3;
	and.b32  	%r21, %r20, 124;
	mov.u32 	%r22, _ZZ20block_inclusive_scanfPfE11warp_totals;
	add.s32 	%r6, %r22, %r21;
	@%p11 bra 	$L__BB2_4;
	st.shared.f32 	[%r6], %f4;
$L__BB2_4:
	bar.sync 	0;
	setp.gt.u32 	%p12, %r2, 31;
	@%p12 bra 	$L__BB2_6;
	setp.lt.u32 	%p13, %r5, 16;
	setp.lt.u32 	%p14, %r5, 8;
	setp.lt.u32 	%p15, %r5, 4;
	setp.lt.u32 	%p16, %r5, 2;
	setp.eq.s32 	%p17, %r5, 0;
	shl.b32 	%r23, %r5, 2;
	add.s32 	%r25, %r22, %r23;
	ld.shared.f32 	%f26, [%r25];
	mov.b32 	%r26, %f26;
	shfl.sync.up.b32	%r27|%p18, %r26, 1, 0, -1;
	mov.b32 	%f27, %r27;
	add.f32 	%f28, %f26, %f27;
	selp.f32 	%f29, %f26, %f28, %p17;
	mov.b32 	%r28, %f29;
	shfl.sync.up.b32	%r29|%p19, %r28, 2, 0, -1;
	mov.b32 	%f30, %r29;
	add.f32 	%f31, %f29, %f30;
	selp.f32 	%f32, %f29, %f31, %p16;
	mov.b32 	%r30, %f32;
	shfl.sync.up.b32	%r31|%p20, %r30, 4, 0, -1;
	mov.b32 	%f33, %r31;
	add.f32 	%f34, %f32, %f33;
	selp.f32 	%f35, %f32, %f34, %p15;
	mov.b32 	%r32, %f35;
	shfl.sync.up.b32	%r33|%p21, %r32, 8, 0, -1;
	mov.b32 	%f36, %r33;
	add.f32 	%f37, %f35, %f36;
	selp.f32 	%f38, %f35, %f37, %p14;
	mov.b32 	%r34, %f38;
	shfl.sync.up.b32	%r35|%p22, %r34, 16, 0, -1;
	mov.b32 	%f39, %r35;
	add.f32 	%f40, %f38, %f39;
	selp.f32 	%f41, %f38, %f40, %p13;
	st.shared.f32 	[%r25], %f41;
$L__BB2_6:
	setp.lt.u32 	%p23, %r2, 32;
	bar.sync 	0;
	mov.f32 	%f54, 0f00000000;
	@%p23 bra 	$L__BB2_8;
	ld.shared.f32 	%f54, [%r6+-4];
$L__BB2_8:
	setp.lt.u32 	%p24, %r5, 16;
	selp.f32 	%f43, %f3, %f4, %p24;
	add.f32 	%f7, %f43, %f54;
	setp.ne.s32 	%p25, %r2, 1023;
	@%p25 bra 	$L__BB2_10;
	st.shared.f32 	[_ZZ33decoupled_lookback_exclusive_scanPKfPfP10BlockStateiE11block_total], %f7;
$L__BB2_10:
	sub.f32 	%f8, %f7, %f53;
	add.s32 	%r36, %r3, -1;
	setp.ne.s32 	%p26, %r2, %r36;
	@%p26 bra 	$L__BB2_12;
	ld.shared.f32 	%f44, [_ZZ33decoupled_lookback_exclusive_scanPKfPfP10BlockStateiE11block_total];
	mul.wide.u32 	%rd9, %r1, 12;
	add.s64 	%rd10, %rd1, %rd9;
	st.global.f32 	[%rd10], %f44;
	membar.gl;
	mov.b32 	%r37, 1;
	st.volatile.global.u32 	[%rd10+8], %r37;
	membar.gl;
$L__BB2_12:
	bar.sync 	0;
	setp.ne.s32 	%p27, %r2, 0;
	@%p27 bra 	$L__BB2_21;
	setp.eq.s32 	%p28, %r1, 0;
	mov.f32 	%f56, 0f00000000;
	@%p28 bra 	$L__BB2_20;
	mov.f32 	%f56, 0f00000000;
	mov.u32 	%r41, %r1;
$L__BB2_15:
	add.s32 	%r41, %r41, -1;
	mul.wide.u32 	%rd11, %r41, 12;
	add.s64 	%rd12, %rd1, %rd11;
	add.s64 	%rd2, %rd12, 8;
$L__BB2_16:
	ld.volatile.global.u32 	%r38, [%rd2];
	setp.eq.s32 	%p29, %r38, 0;
	@%p29 bra 	$L__BB2_16;
	ld.volatile.global.u32 	%r39, [%rd2];
	setp.ne.s32 	%p30, %r39, 2;
	@%p30 bra 	$L__BB2_19;
	ld.global.f32 	%f48, [%rd2+-4];
	ld.global.f32 	%f49, [%rd2+-8];
	add.f32 	%f50, %f48, %f49;
	add.f32 	%f56, %f56, %f50;
	bra.uni 	$L__BB2_20;
$L__BB2_19:
	ld.global.f32 	%f47, [%rd2+-8];
	add.f32 	%f56, %f56, %f47;
	setp.ne.s32 	%p31, %r41, 0;
	@%p31 bra 	$L__BB2_15;
$L__BB2_20:
	mul.wide.u32 	%rd13, %r1, 12;
	add.s64 	%rd14, %rd1, %rd13;
	st.global.f32 	[%rd14+4], %f56;
	membar.gl;
	mov.b32 	%r40, 2;
	st.volatile.global.u32 	[%rd14+8], %r40;
	membar.gl;
	st.shared.f32 	[_ZZ33decoupled_lookback_exclusive_scanPKfPfP10BlockStateiE12block_prefix], %f56;
$L__BB2_21:
	setp.ge.s32 	%p32, %r4, %r9;
	bar.sync 	0;
	@%p32 bra 	$L__BB2_23;
	ld.shared.f32 	%f51, [_ZZ33decoupled_lookback_exclusive_scanPKfPfP10BlockStateiE12block_prefix];
	add.f32 	%f52, %f8, %f51;
	cvta.to.global.u64 	%rd15, %rd4;
	mul.wide.s32 	%rd16, %r4, 4;
	add.s64 	%rd17, %rd15, %rd16;
	st.global.f32 	[%rd17], %f52;
$L__BB2_23:
	ret;

}


// ===== COMPILED SASS (sm_100) =====

	.target	sm_100

	.elftype	@"ET_EXEC"


//--------------------- .note.nv.tkinfo           --------------------------
	.section	.note.nv.tkinfo,"",@"SHT_NOTE"
	.sectionflags	@"SHF_NOTE_NV_TKINFO"
	.tkinfo
        /*0018*/ 	.word	0x00000002
        /*0030*/ 	.string	""
        /*0030*/ 	.string	"ptxas"
        /*0030*/ 	.string	"Cuda compilation tools, release 13.0, V13.0.88"
        /*0030*/ 	.string	"Build cuda_13.0.r13.0/compiler.36424714_0"
        /*0030*/ 	.string	"-arch sm_100 -m 64 "



//--------------------- .note.nv.cuinfo           --------------------------
	.section	.note.nv.cuinfo,"",@"SHT_NOTE"
	.sectionflags	@"SHF_NOTE_NV_CUINFO"
        /*0018*/ 	.short	0x0002
        /*001a*/ 	.short	0x0064
        /*001c*/ 	.short	0x0082
	.zero		2


//--------------------- .nv.info                  --------------------------
	.section	.nv.info,"",@"SHT_CUDA_INFO"
	.align	4


	//----- nvinfo : EIATTR_REGCOUNT
	.align		4
        /*0000*/ 	.byte	0x04, 0x2f
        /*0002*/ 	.short	(.L_1 - .L_0)
	.align		4
.L_0:
        /*0004*/ 	.word	index@(_Z28scan_blocks_kernel_exclusivePKfPfS1_i)
        /*0008*/ 	.word	0x00000014


	//----- nvinfo : EIATTR_FRAME_SIZE
	.align		4
.L_1:
        /*000c*/ 	.byte	0x04, 0x11
        /*000e*/ 	.short	(.L_3 - .L_2)
	.align		4
.L_2:
        /*0010*/ 	.word	index@(_Z28scan_blocks_kernel_exclusivePKfPfS1_i)
        /*0014*/ 	.word	0x00000000


	//----- nvinfo : EIATTR_REGCOUNT
	.align		4
.L_3:
        /*0018*/ 	.byte	0x04, 0x2f
        /*001a*/ 	.short	(.L_5 - .L_4)
	.align		4
.L_4:
        /*001c*/ 	.word	index@(_Z34add_block_offsets_kernel_exclusivePfPKfi)
        /*0020*/ 	.word	0x0000000c


	//----- nvinfo : EIATTR_FRAME_SIZE
	.align		4
.L_5:
        /*0024*/ 	.byte	0x04, 0x11
        /*0026*/ 	.short	(.L_7 - .L_6)
	.align		4
.L_6:
        /*0028*/ 	.word	index@(_Z34add_block_offsets_kernel_exclusivePfPKfi)
        /*002c*/ 	.word	0x00000000


	//----- nvinfo : EIATTR_REGCOUNT
	.align		4
.L_7:
        /*0030*/ 	.byte	0x04, 0x2f
        /*0032*/ 	.short	(.L_9 - .L_8)
	.align		4
.L_8:
        /*0034*/ 	.word	index@(_Z33decoupled_lookback_exclusive_scanPKfPfP10BlockStatei)
        /*0038*/ 	.word	0x00000014


	//----- nvinfo : EIATTR_FRAME_SIZE
	.align		4
.L_9:
        /*003c*/ 	.byte	0x04, 0x11
        /*003e*/ 	.short	(.L_11 - .L_10)
	.align		4
.L_10:
        /*0040*/ 	.word	index@(_Z33decoupled_lookback_exclusive_scanPKfPfP10BlockStatei)
        /*0044*/ 	.word	0x00000000


	//----- nvinfo : EIATTR_MIN_STACK_SIZE
	.align		4
.L_11:
        /*0048*/ 	.byte	0x04, 0x12
        /*004a*/ 	.short	(.L_13 - .L_12)
	.align		4
.L_12:
        /*004c*/ 	.word	index@(_Z33decoupled_lookback_exclusive_scanPKfPfP10BlockStatei)
        /*0050*/ 	.word	0x00000000


	//----- nvinfo : EIATTR_MIN_STACK_SIZE
	.align		4
.L_13:
        /*0054*/ 	.byte	0x04, 0x12
        /*0056*/ 	.short	(.L_15 - .L_14)
	.align		4
.L_14:
        /*0058*/ 	.word	index@(_Z34add_block_offsets_kernel_exclusivePfPKfi)
        /*005c*/ 	.word	0x00000000


	//----- nvinfo : EIATTR_MIN_STACK_SIZE
	.align		4
.L_15:
        /*0060*/ 	.byte	0x04, 0x12
        /*0062*/ 	.short	(.L_17 - .L_16)
	.align		4
.L_16:
        /*0064*/ 	.word	index@(_Z28scan_blocks_kernel_exclusivePKfPfS1_i)
        /*0068*/ 	.word	0x00000000
.L_17:


//--------------------- .nv.compat                --------------------------
	.section	.nv.compat,"",@"SHT_CUDA_COMPAT_INFO"
	.align	4
        /*0000*/ 	.byte	0x02, 0x09, 0x00, 0x00, 0x02, 0x02, 0x01, 0x00, 0x02, 0x05, 0x05, 0x00, 0x03, 0x07, 0x01, 0x01
        /*0010*/ 	.byte	0x02, 0x03, 0x00, 0x00, 0x02, 0x06, 0x01, 0x00, 0x04, 0x0b, 0x08, 0x00, 0x09, 0x00, 0x00, 0x00
        /*0020*/ 	.byte	0x00, 0x00, 0x00, 0x00


//--------------------- .nv.info._Z33decoupled_lookback_exclusive_scanPKfPfP10BlockStatei --------------------------
	.section	.nv.info._Z33decoupled_lookback_exclusive_scanPKfPfP10BlockStatei,"",@"SHT_CUDA_INFO"
	.sectionflags	@""
	.align	4


	//----- nvinfo : EIATTR_CUDA_API_VERSION
	.align		4
        /*0000*/ 	.byte	0x04, 0x37
        /*0002*/ 	.short	(.L_19 - .L_18)
.L_18:
        /*0004*/ 	.word	0x00000082


	//----- nvinfo : EIATTR_KPARAM_INFO
	.align		4
.L_19:
        /*0008*/ 	.byte	0x04, 0x17
        /*000a*/ 	.short	(.L_21 - .L_20)
.L_20:
        /*000c*/ 	.word	0x00000000
        /*0010*/ 	.short	0x0003
        /*0012*/ 	.short	0x0018
        /*0014*/ 	.byte	0x00, 0xf0, 0x11, 0x00


	//----- nvinfo : EIATTR_KPARAM_INFO
	.align		4
.L_21:
        /*0018*/ 	.byte	0x04, 0x17
        /*001a*/ 	.short	(.L_23 - .L_22)
.L_22:
        /*001c*/ 	.word	0x00000000
        /*0020*/ 	.short	0x0002
        /*0022*/ 	.short	0x0010
        /*0024*/ 	.byte	0x00, 0xf5, 0x21, 0x00


	//----- nvinfo : EIATTR_KPARAM_INFO
	.align		4
.L_23:
        /*0028*/ 	.byte	0x04, 0x17
        /*002a*/ 	.short	(.L_25 - .L_24)
.L_24:
        /*002c*/ 	.word	0x00000000
        /*0030*/ 	.short	0x0001
        /*0032*/ 	.short	0x0008
        /*0034*/ 	.byte	0x00, 0xf5, 0x21, 0x00


	//----- nvinfo : EIATTR_KPARAM_INFO
	.align		4
.L_25:
        /*0038*/ 	.byte	0x04, 0x17
        /*003a*/ 	.short	(.L_27 - .L_26)
.L_26:
        /*003c*/ 	.word	0x00000000
        /*0040*/ 	.short	0x0000
        /*0042*/ 	.short	0x0000
        /*0044*/ 	.byte	0x00, 0xf5, 0x21, 0x00


	//----- nvinfo : EIATTR_SPARSE_MMA_MASK
	.align		4
.L_27:
        /*0048*/ 	.byte	0x03, 0x50
        /*004a*/ 	.short	0x0000


	//----- nvinfo : EIATTR_MAXREG_COUNT
	.align		4
        /*004c*/ 	.byte	0x03, 0x1b
        /*004e*/ 	.short	0x00ff


	//----- nvinfo : EIATTR_NUM_BARRIERS
	.align		4
        /*0050*/ 	.byte	0x02, 0x4c
        /*0052*/ 	.byte	0x01
	.zero		1


	//----- nvinfo : EIATTR_MERCURY_ISA_VERSION
	.align		4
        /*0054*/ 	.byte	0x03, 0x5f
        /*0056*/ 	.short	0x0101


	//----- nvinfo : EIATTR_COOP_GROUP_MASK_REGIDS
	.align		4
        /*0058*/ 	.byte	0x04, 0x29
        /*005a*/ 	.short	(.L_29 - .L_28)


	//   ....[0]....
.L_28:
        /*005c*/ 	.word	0xffffffff


	//   ....[1]....
        /*0060*/ 	.word	0xffffffff


	//   ....[2]....
        /*0064*/ 	.word	0xffffffff


	//   ....[3]....
        /*0068*/ 	.word	0xffffffff


	//   ....[4]....
        /*006c*/ 	.word	0xffffffff


	//   ....[5]....
        /*0070*/ 	.word	0xffffffff


	//   ....[6]....
        /*0074*/ 	.word	0xffffffff


	//   ....[7]....
        /*0078*/ 	.word	0xffffffff


	//   ....[8]....
        /*007c*/ 	.word	0xffffffff


	//   ....[9]....
        /*0080*/ 	.word	0xffffffff


	//   ....[10]....
        /*0084*/ 	.word	0x0500000e


	//   ....[11]....
        /*0088*/ 	.word	0x0500000e


	//   ....[12]....
        /*008c*/ 	.word	0x0500000e


	//   ....[13]....
        /*0090*/ 	.word	0x0500000e


	//   ....[14]....
        /*0094*/ 	.word	0x0500000e


	//----- nvinfo : EIATTR_COOP_GROUP_INSTR_OFFSETS
	.align		4
.L_29:
        /*0098*/ 	.byte	0x04, 0x28
        /*009a*/ 	.short	(.L_31 - .L_30)


	//   ....[0]....
.L_30:
        /*009c*/ 	.word	0x00000140


	//   ....[1]....
        /*00a0*/ 	.word	0x00000190


	//   ....[2]....
        /*00a4*/ 	.word	0x000001c0


	//   ....[3]....
        /*00a8*/ 	.word	0x000001e0


	//   ....[4]....
        /*00ac*/ 	.word	0x00000210


	//   ....[5]....
        /*00b0*/ 	.word	0x000002f0


	//   ....[6]....
        /*00b4*/ 	.word	0x00000310


	//   ....[7]....
        /*00b8*/ 	.word	0x00000330


	//   ....[8]....
        /*00bc*/ 	.word	0x00000350


	//   ....[9]....
        /*00c0*/ 	.word	0x00000370


	//   ....[10]....
        /*00c4*/ 	.word	0x000009a0


	//   ....[11]....
        /*00c8*/ 	.word	0x00000a00


	//   ....[12]....
        /*00cc*/ 	.word	0x00000a60


	//   ....[13]....
        /*00d0*/ 	.word	0x00000ac0


	//   ....[14]....
        /*00d4*/ 	.word	0x00000b20


	//----- nvinfo : EIATTR_VRC_CTA_INIT_COUNT
	.align		4
.L_31:
        /*00d8*/ 	.byte	0x02, 0x4a
	.zero		1
	.zero		1


	//----- nvinfo : EIATTR_EXIT_INSTR_OFFSETS
	.align		4
        /*00dc*/ 	.byte	0x04, 0x1c
        /*00de*/ 	.short	(.L_33 - .L_32)


	//   ....[0]....
.L_32:
        /*00e0*/ 	.word	0x000008d0


	//   ....[1]....
        /*00e4*/ 	.word	0x00000940


	//----- nvinfo : EIATTR_CRS_STACK_SIZE
	.align		4
.L_33:
        /*00e8*/ 	.byte	0x04, 0x1e
        /*00ea*/ 	.short	(.L_35 - .L_34)
.L_34:
        /*00ec*/ 	.word	0x00000000


	//----- nvinfo : EIATTR_CBANK_PARAM_SIZE
	.align		4
.L_35:
        /*00f0*/ 	.byte	0x03, 0x19
        /*00f2*/ 	.short	0x001c


	//----- nvinfo : EIATTR_PARAM_CBANK
	.align		4
        /*00f4*/ 	.byte	0x04, 0x0a
        /*00f6*/ 	.short	(.L_37 - .L_36)
	.align		4
.L_36:
        /*00f8*/ 	.word	index@(.nv.constant0._Z33decoupled_lookback_exclusive_scanPKfPfP10BlockStatei)
        /*00fc*/ 	.short	0x0380
        /*00fe*/ 	.short	0x001c


	//----- nvinfo : EIATTR_SW_WAR
	.align		4
.L_37:
        /*0100*/ 	.byte	0x04, 0x36
        /*0102*/ 	.short	(.L_39 - .L_38)
.L_38:
        /*0104*/ 	.word	0x00000008
.L_39:


//--------------------- .nv.info._Z34add_block_offsets_kernel_exclusivePfPKfi --------------------------
	.section	.nv.info._Z34add_block_offsets_kernel_exclusivePfPKfi,"",@"SHT_CUDA_INFO"
	.sectionflags	@""
	.align	4


	//----- nvinfo : EIATTR_CUDA_API_VERSION
	.align		4
        /*0000*/ 	.byte	0x04, 0x37
        /*0002*/ 	.short	(.L_41 - .L_40)
.L_40:
        /*0004*/ 	.word	0x00000082


	//----- nvinfo : EIATTR_KPARAM_INFO
	.align		4
.L_41:
        /*0008*/ 	.byte	0x04, 0x17
        /*000a*/ 	.short	(.L_43 - .L_42)
.L_42:
        /*000c*/ 	.word	0x00000000
        /*0010*/ 	.short	0x0002
        /*0012*/ 	.short	0x0010
        /*0014*/ 	.byte	0x00, 0xf0, 0x11, 0x00


	//----- nvinfo : EIATTR_KPARAM_INFO
	.align		4
.L_43:
        /*0018*/ 	.byte	0x04, 0x17
        /*001a*/ 	.short	(.L_45 - .L_44)
.L_44:
        /*001c*/ 	.word	0x00000000
        /*0020*/ 	.short	0x0001
        /*0022*/ 	.short	0x0008
        /*0024*/ 	.byte	0x00, 0xf5, 0x21, 0x00


	//----- nvinfo : EIATTR_KPARAM_INFO
	.align		4
.L_45:
        /*0028*/ 	.byte	0x04, 0x17
        /*002a*/ 	.short	(.L_47 - .L_46)
.L_46:
        /*002c*/ 	.word	0x00000000
        /*0030*/ 	.short	0x0000
        /*0032*/ 	.short	0x0000
        /*0034*/ 	.byte	0x00, 0xf5, 0x21, 0x00


	//----- nvinfo : EIATTR_SPARSE_MMA_MASK
	.align		4
.L_47:
        /*0038*/ 	.byte	0x03, 0x50
        /*003a*/ 	.short	0x0000


	//----- nvinfo : EIATTR_MAXREG_COUNT
	.align		4
        /*003c*/ 	.byte	0x03, 0x1b
        /*003e*/ 	.short	0x00ff


	//----- nvinfo : EIATTR_MERCURY_ISA_VERSION
	.align		4
        /*0040*/ 	.byte	0x03, 0x5f
        /*0042*/ 	.short	0x0101


	//----- nvinfo : EIATTR_VRC_CTA_INIT_COUNT
	.align		4
        /*0044*/ 	.byte	0x02, 0x4a
	.zero		1
	.zero		1


	//----- nvinfo : EIATTR_EXIT_INSTR_OFFSETS
	.align		4
        /*0048*/ 	.byte	0x04, 0x1c
        /*004a*/ 	.short	(.L_49 - .L_48)


	//   ....[0]....
.L_48:
        /*004c*/ 	.word	0x00000070


	//   ....[1]....
        /*0050*/ 	.word	0x00000110


	//----- nvinfo : EIATTR_CBANK_PARAM_SIZE
	.align		4
.L_49:
        /*0054*/ 	.byte	0x03, 0x19
        /*0056*/ 	.short	0x0014


	//----- nvinfo : EIATTR_PARAM_CBANK
	.align		4
        /*0058*/ 	.byte	0x04, 0x0a
        /*005a*/ 	.short	(.L_51 - .L_50)
	.align		4
.L_50:
        /*005c*/ 	.word	index@(.nv.constant0._Z34add_block_offsets_kernel_exclusivePfPKfi)
        /*0060*/ 	.short	0x0380
        /*0062*/ 	.short	0x0014


	//----- nvinfo : EIATTR_SW_WAR
	.align		4
.L_51:
        /*0064*/ 	.byte	0x04, 0x36
        /*0066*/ 	.short	(.L_53 - .L_52)
.L_52:
        /*0068*/ 	.word	0x00000008
.L_53:


//--------------------- .nv.info._Z28scan_blocks_kernel_exclusivePKfPfS1_i --------------------------
	.section	.nv.info._Z28scan_blocks_kernel_exclusivePKfPfS1_i,"",@"SHT_CUDA_INFO"
	.sectionflags	@""
	.align	4


	//----- nvinfo : EIATTR_CUDA_API_VERSION
	.align		4
        /*0000*/ 	.byte	0x04, 0x37
        /*0002*/ 	.short	(.L_55 - .L_54)
.L_54:
        /*0004*/ 	.word	0x00000082


	//----- nvinfo : EIATTR_KPARAM_INFO
	.align		4
.L_55:
        /*0008*/ 	.byte	0x04, 0x17
        /*000a*/ 	.short	(.L_57 - .L_56)
.L_56:
        /*000c*/ 	.word	0x00000000
        /*0010*/ 	.short	0x0003
        /*0012*/ 	.short	0x0018
        /*0014*/ 	.byte	0x00, 0xf0, 0x11, 0x00


	//----- nvinfo : EIATTR_KPARAM_INFO
	.align		4
.L_57:
        /*0018*/ 	.byte	0x04, 0x17
        /*001a*/ 	.short	(.L_59 - .L_58)
.L_58:
        /*001c*/ 	.word	0x00000000
        /*0020*/ 	.short	0x0002
        /*0022*/ 	.short	0x0010
        /*0024*/ 	.byte	0x00, 0xf5, 0x21, 0x00


	//----- nvinfo : EIATTR_KPARAM_INFO
	.align		4
.L_59:
        /*0028*/ 	.byte	0x04, 0x17
        /*002a*/ 	.short	(.L_61 - .L_60)
.L_60:
        /*002c*/ 	.word	0x00000000
        /*0030*/ 	.short	0x0001
        /*0032*/ 	.short	0x0008
        /*0034*/ 	.byte	0x00, 0xf5, 0x21, 0x00


	//----- nvinfo : EIATTR_KPARAM_INFO
	.align		4
.L_61:
        /*0038*/ 	.byte	0x04, 0x17
        /*003a*/ 	.short	(.L_63 - .L_62)
.L_62:
        /*003c*/ 	.word	0x00000000
        /*0040*/ 	.short	0x0000
        /*0042*/ 	.short	0x0000
        /*0044*/ 	.byte	0x00, 0xf5, 0x21, 0x00


	//----- nvinfo : EIATTR_SPARSE_MMA_MASK
	.align		4
.L_63:
        /*0048*/ 	.byte	0x03, 0x50
        /*004a*/ 	.short	0x0000


	//----- nvinfo : EIATTR_MAXREG_COUNT
	.align		4
        /*004c*/ 	.byte	0x03, 0x1b
        /*004e*/ 	.short	0x00ff


	//----- nvinfo : EIATTR_NUM_BARRIERS
	.align		4
        /*0050*/ 	.byte	0x02, 0x4c
        /*0052*/ 	.byte	0x01
	.zero		1


	//----- nvinfo : EIATTR_MERCURY_ISA_VERSION
	.align		4
        /*0054*/ 	.byte	0x03, 0x5f
        /*0056*/ 	.short	0x0101


	//----- nvinfo : EIATTR_COOP_GROUP_MASK_REGIDS
	.align		4
        /*0058*/ 	.byte	0x04, 0x29
        /*005a*/ 	.short	(.L_65 - .L_64)


	//   ....[0]....
.L_64:
        /*005c*/ 	.word	0xffffffff


	//   ....[1]....
        /*0060*/ 	.word	0xffffffff


	//   ....[2]....
        /*0064*/ 	.word	0xffffffff


	//   ....[3]....
        /*0068*/ 	.word	0xffffffff


	//   ....[4]....
        /*006c*/ 	.word	0xffffffff


	//   ....[5]....
        /*0070*/ 	.word	0xffffffff


	//   ....[6]....
        /*0074*/ 	.word	0xffffffff


	//   ....[7]....
        /*0078*/ 	.word	0xffffffff


	//   ....[8]....
        /*007c*/ 	.word	0xffffffff


	//   ....[9]....
        /*0080*/ 	.word	0xffffffff


	//   ....[10]....
        /*0084*/ 	.word	0x0500000e


	//   ....[11]....
        /*0088*/ 	.word	0x0500000e


	//   ....[12]....
        /*008c*/ 	.word	0x0500000e


	//   ....[13]....
        /*0090*/ 	.word	0x0500000e


	//   ....[14]....
        /*0094*/ 	.word	0x0500000e


	//----- nvinfo : EIATTR_COOP_GROUP_INSTR_OFFSETS
	.align		4
.L_65:
        /*0098*/ 	.byte	0x04, 0x28
        /*009a*/ 	.short	(.L_67 - .L_66)


	//   ....[0]....
.L_66:
        /*009c*/ 	.word	0x00000130


	//   ....[1]....
        /*00a0*/ 	.word	0x00000170


	//   ....[2]....
        /*00a4*/ 	.word	0x00000190


	//   ....[3]....
        /*00a8*/ 	.word	0x000001b0


	//   ....[4]....
        /*00ac*/ 	.word	0x000001e0


	//   ....[5]....
        /*00b0*/ 	.word	0x000002d0


	//   ....[6]....
        /*00b4*/ 	.word	0x000002f0


	//   ....[7]....
        /*00b8*/ 	.word	0x00000310


	//   ....[8]....
        /*00bc*/ 	.word	0x00000330


	//   ....[9]....
        /*00c0*/ 	.word	0x00000350


	//   ....[10]....
        /*00c4*/ 	.word	0x00000530


	//   ....[11]....
        /*00c8*/ 	.word	0x00000590


	//   ....[12]....
        /*00cc*/ 	.word	0x000005f0


	//   ....[13]....
        /*00d0*/ 	.word	0x00000650


	//   ....[14]....
        /*00d4*/ 	.word	0x000006b0


	//----- nvinfo : EIATTR_VRC_CTA_INIT_COUNT
	.align		4
.L_67:
        /*00d8*/ 	.byte	0x02, 0x4a
	.zero		1
	.zero		1


	//----- nvinfo : EIATTR_EXIT_INSTR_OFFSETS
	.align		4
        /*00dc*/ 	.byte	0x04, 0x1c
        /*00de*/ 	.short	(.L_69 - .L_68)


	//   ....[0]....
.L_68:
        /*00e0*/ 	.word	0x00000470


	//   ....[1]....
        /*00e4*/ 	.word	0x000004d0


	//----- nvinfo : EIATTR_CRS_STACK_SIZE
	.align		4
.L_69:
        /*00e8*/ 	.byte	0x04, 0x1e
        /*00ea*/ 	.short	(.L_71 - .L_70)
.L_70:
        /*00ec*/ 	.word	0x00000000


	//----- nvinfo : EIATTR_CBANK_PARAM_SIZE
	.align		4
.L_71:
        /*00f0*/ 	.byte	0x03, 0x19
        /*00f2*/ 	.short	0x001c


	//----- nvinfo : EIATTR_PARAM_CBANK
	.align		4
        /*00f4*/ 	.byte	0x04, 0x0a
        /*00f6*/ 	.short	(.L_73 - .L_72)
	.align		4
.L_72:
        /*00f8*/ 	.word	index@(.nv.constant0._Z28scan_blocks_kernel_exclusivePKfPfS1_i)
        /*00fc*/ 	.short	0x0380
        /*00fe*/ 	.short	0x001c


	//----- nvinfo : EIATTR_SW_WAR
	.align		4
.L_73:
        /*0100*/ 	.byte	0x04, 0x36
        /*0102*/ 	.short	(.L_75 - .L_74)
.L_74:
        /*0104*/ 	.word	0x00000008
.L_75:


//--------------------- .nv.callgraph             --------------------------
	.section	.nv.callgraph,"",@"SHT_CUDA_CALLGRAPH"
	.align	4
	.sectionentsize	8
	.align		4
        /*0000*/ 	.word	0x00000000
	.align		4
        /*0004*/ 	.word	0xffffffff
	.align		4
        /*0008*/ 	.word	0x00000000
	.align		4
        /*000c*/ 	.word	0xfffffffe
	.align		4
        /*0010*/ 	.word	0x00000000
	.align		4
        /*0014*/ 	.word	0xfffffffd
	.align		4
        /*0018*/ 	.word	0x00000000
	.align		4
        /*001c*/ 	.word	0xfffffffc


//--------------------- .text._Z33decoupled_lookback_exclusive_scanPKfPfP10BlockStatei --------------------------
	.section	.text._Z33decoupled_lookback_exclusive_scanPKfPfP10BlockStatei,"ax",@progbits
	.align	128
        .global         _Z33decoupled_lookback_exclusive_scanPKfPfP10BlockStatei
        .type           _Z33decoupled_lookback_exclusive_scanPKfPfP10BlockStatei,@function
        .size           _Z33decoupled_lookback_exclusive_scanPKfPfP10BlockStatei,(.L_x_26 - _Z33decoupled_lookback_exclusive_scanPKfPfP10BlockStatei)
        .other          _Z33decoupled_lookback_exclusive_scanPKfPfP10BlockStatei,@"STO_CUDA_ENTRY STV_DEFAULT"
_Z33decoupled_lookback_exclusive_scanPKfPfP10BlockStatei:
.text._Z33decoupled_lookback_exclusive_scanPKfPfP10BlockStatei:
[----:B------:R-:W-:Y:S01]  /*0000*/  LDC R1, c[0x0][0x37c] ;  /* 0x0000df00ff017b82 */ /* 0x000fe20000000800 */
[----:B------:R-:W0:Y:S01]  /*0010*/  S2R R5, SR_TID.X ;  /* 0x0000000000057919 */ /* 0x000e220000002100 */
[----:B------:R-:W0:Y:S01]  /*0020*/  LDCU UR5, c[0x0][0x360] ;  /* 0x00006c00ff0577ac */ /* 0x000e220008000800 */
[----:B------:R-:W-:Y:S01]  /*0030*/  IMAD.MOV.U32 R3, RZ, RZ, RZ ;  /* 0x000000ffff037224 */ /* 0x000fe200078e00ff */
[----:B------:R-:W0:Y:S01]  /*0040*/  S2R R2, SR_CTAID.X ;  /* 0x0000000000027919 */ /* 0x000e220000002500 */
[----:B------:R-:W1:Y:S01]  /*0050*/  LDCU UR4, c[0x0][0x398] ;  /* 0x00007300ff0477ac */ /* 0x000e620008000800 */
[----:B------:R-:W2:Y:S01]  /*0060*/  LDCU.64 UR6, c[0x0][0x358] ;  /* 0x00006b00ff0677ac */ /* 0x000ea20008000a00 */
[----:B0-----:R-:W-:-:S05]  /*0070*/  IMAD R0, R2, UR5, R5 ;  /* 0x0000000502007c24 */ /* 0x001fca000f8e0205 */
[----:B-1----:R-:W-:-:S13]  /*0080*/  ISETP.GE.AND P0, PT, R0, UR4, PT ;  /* 0x0000000400007c0c */ /* 0x002fda000bf06270 */
[----:B------:R-:W0:Y:S02]  /*0090*/  @!P0 LDC.64 R10, c[0x0][0x380] ;  /* 0x0000e000ff0a8b82 */ /* 0x000e240000000a00 */
[----:B0-----:R-:W-:-:S05]  /*00a0*/  @!P0 IMAD.WIDE R10, R0, 0x4, R10 ;  /* 0x00000004000a8825 */ /* 0x001fca00078e020a */
[----:B--2---:R0:W2:Y:S01]  /*00b0*/  @!P0 LDG.E.CONSTANT R3, desc[UR6][R10.64] ;  /* 0x000000060a038981 */ /* 0x0040a2000c1e9900 */
[----:B------:R-:W-:Y:S01]  /*00c0*/  LOP3.LUT P0, R6, R5, 0x1f, RZ, 0xc0, !PT ;  /* 0x0000001f05067812 */ /* 0x000fe2000780c0ff */
[----:B------:R-:W1:Y:S01]  /*00d0*/  S2UR UR8, SR_CgaCtaId ;  /* 0x00000000000879c3 */ /* 0x000e620000008800 */
[----:B------:R-:W-:Y:S02]  /*00e0*/  UMOV UR4, 0x400 ;  /* 0x0000040000047882 */ /* 0x000fe40000000000 */
[C---:B------:R-:W-:Y:S02]  /*00f0*/  ISETP.GE.U32.AND P2, PT, R6.reuse, 0x2, PT ;  /* 0x000000020600780c */ /* 0x040fe40003f46070 */
[C---:B------:R-:W-:Y:S02]  /*0100*/  ISETP.GE.U32.AND P1, PT, R6.reuse, 0x4, PT ;  /* 0x000000040600780c */ /* 0x040fe40003f26070 */
[----:B------:R-:W-:Y:S02]  /*0110*/  ISETP.NE.AND P3, PT, R6, 0x1f, PT ;  /* 0x0000001f0600780c */ /* 0x000fe40003f65270 */
[----:B0-----:R-:W-:-:S04]  /*0120*/  SHF.R.U32.HI R10, RZ, 0x3, R5 ;  /* 0x00000003ff0a7819 */ /* 0x001fc80000011605 */
[----:B------:R-:W-:Y:S01]  /*0130*/  LOP3.LUT R10, R10, 0x7c, RZ, 0xc0, !PT ;  /* 0x0000007c0a0a7812 */ /* 0x000fe200078ec0ff */
[----:B--2---:R-:W0:Y:S02]  /*0140*/  SHFL.UP PT, R4, R3, 0x1, RZ ;  /* 0x0420000003047989 */ /* 0x004e2400000e00ff */
[----:B0-----:R-:W-:-:S05]  /*0150*/  FADD R4, R4, R3 ;  /* 0x0000000304047221 */ /* 0x001fca0000000000 */
[----:B------:R-:W-:Y:S02]  /*0160*/  FSEL R8, R3, R4, !P0 ;  /* 0x0000000403087208 */ /* 0x000fe40004000000 */
[----:B------:R-:W-:Y:S02]  /*0170*/  ISETP.GE.U32.AND P0, PT, R6, 0x8, PT ;  /* 0x000000080600780c */ /* 0x000fe40003f06070 */
[----:B------:R-:W-:Y:S01]  /*0180*/  MOV R4, UR4 ;  /* 0x0000000400047c02 */ /* 0x000fe20008000f00 */
[----:B------:R-:W0:Y:S03]  /*0190*/  SHFL.UP PT, R7, R8, 0x2, RZ ;  /* 0x0440000008077989 */ /* 0x000e2600000e00ff */
[----:B------:R-:W-:Y:S01]  /*01a0*/  IADD3 R12, PT, PT, R4, 0x8, RZ ;  /* 0x00000008040c7810 */ /* 0x000fe20007ffe0ff */
[----:B0-----:R-:W-:-:S05]  /*01b0*/  @P2 FADD R8, R8, R7 ;  /* 0x0000000708082221 */ /* 0x001fca0000000000 */
[----:B------:R-:W0:Y:S02]  /*01c0*/  SHFL.UP PT, R7, R8, 0x4, RZ ;  /* 0x0480000008077989 */ /* 0x000e2400000e00ff */
[----:B0-----:R-:W-:-:S05]  /*01d0*/  @P1 FADD R8, R8, R7 ;  /* 0x0000000708081221 */ /* 0x001fca0000000000 */
[----:B------:R-:W0:Y:S02]  /*01e0*/  SHFL.UP PT, R7, R8, 0x8, RZ ;  /* 0x0500000008077989 */ /* 0x000e2400000e00ff */
[----:B0-----:R-:W-:Y:S01]  /*01f0*/  @P0 FADD R8, R8, R7 ;  /* 0x0000000708080221 */ /* 0x001fe20000000000 */
[----:B-1----:R-:W-:-:S04]  /*0200*/  IMAD.U32 R7, RZ, RZ, UR8 ;  /* 0x00000008ff077e24 */ /* 0x002fc8000f8e00ff */
[----:B------:R-:W0:Y:S01]  /*0210*/  SHFL.UP PT, R9, R8, 0x10, RZ ;  /* 0x0600000008097989 */ /* 0x000e2200000e00ff */
[----:B------:R-:W-:-:S05]  /*0220*/  LEA R11, R7, R12, 0x18 ;  /* 0x0000000c070b7211 */ /* 0x000fca00078ec0ff */
[----:B------:R-:W-:Y:S02]  /*0230*/  IMAD.IADD R10, R10, 0x1, R11 ;  /* 0x000000010a0a7824 */ /* 0x000fe400078e020b */
[----:B0-----:R-:W-:-:S05]  /*0240*/  FADD R13, R8, R9 ;  /* 0x00000009080d7221 */ /* 0x001fca0000000000 */
[----:B------:R0:W-:Y:S01]  /*0250*/  @!P3 STS [R10], R13 ;  /* 0x0000000d0a00b388 */ /* 0x0001e20000000800 */
[----:B------:R-:W-:Y:S01]  /*0260*/  BAR.SYNC.DEFER_BLOCKING 0x0 ;  /* 0x0000000000007b1d */ /* 0x000fe20000010000 */
[----:B------:R-:W-:-:S13]  /*0270*/  ISETP.GT.U32.AND P3, PT, R5, 0x1f, PT ;  /* 0x0000001f0500780c */ /* 0x000fda0003f64070 */
[----:B0-----:R-:W-:Y:S05]  /*0280*/  @P3 BRA `(.L_x_0) ;  /* 0x0000000000443947 */ /* 0x001fea0003800000 */
[C---:B------:R-:W-:Y:S01]  /*0290*/  LEA R11, R6.reuse, R11, 0x2 ;  /* 0x0000000b060b7211 */ /* 0x040fe200078e10ff */
[----:B------:R-:W-:Y:S01]  /*02a0*/  UMOV UR4, 0xffffffff ;  /* 0xffffffff00047882 */ /* 0x000fe20000000000 */
[C---:B------:R-:W-:Y:S02]  /*02b0*/  ISETP.GE.U32.AND P3, PT, R6.reuse, 0x10, PT ;  /* 0x000000100600780c */ /* 0x040fe40003f66070 */
[----:B------:R-:W-:Y:S01]  /*02c0*/  ISETP.NE.AND P4, PT, R6, RZ, PT ;  /* 0x000000ff0600720c */ /* 0x000fe20003f85270 */
[----:B------:R0:W1:Y:S01]  /*02d0*/  LDS R12, [R11] ;  /* 0x000000000b0c7984 */ /* 0x0000620000000800 */
[----:B------:R-:W-:Y:S11]  /*02e0*/  BRA.DIV UR4, `(.L_x_1) ;  /* 0x0000000604987947 */ /* 0x000ff6000b800000 */
[----:B-1----:R-:W1:Y:S02]  /*02f0*/  SHFL.UP PT, R9, R12, 0x1, RZ ;  /* 0x042000000c097989 */ /* 0x002e6400000e00ff */
[----:B-1----:R-:W-:-:S05]  /*0300*/  @P4 FADD R12, R12, R9 ;  /* 0x000000090c0c4221 */ /* 0x002fca0000000000 */
[----:B------:R-:W1:Y:S02]  /*0310*/  SHFL.UP PT, R9, R12, 0x2, RZ ;  /* 0x044000000c097989 */ /* 0x000e6400000e00ff */
[----:B-1----:R-:W-:-:S05]  /*0320*/  @P2 FADD R12, R12, R9 ;  /* 0x000000090c0c2221 */ /* 0x002fca0000000000 */
[----:B------:R-:W1:Y:S02]  /*0330*/  SHFL.UP PT, R9, R12, 0x4, RZ ;  /* 0x048000000c097989 */ /* 0x000e6400000e00ff */
[----:B-1----:R-:W-:-:S05]  /*0340*/  @P1 FADD R12, R12, R9 ;  /* 0x000000090c0c1221 */ /* 0x002fca0000000000 */
[----:B------:R-:W1:Y:S02]  /*0350*/  SHFL.UP PT, R9, R12, 0x8, RZ ;  /* 0x050000000c097989 */ /* 0x000e6400000e00ff */
[----:B-1----:R-:W-:-:S05]  /*0360*/  @P0 FADD R12, R12, R9 ;  /* 0x000000090c0c0221 */ /* 0x002fca0000000000 */
[----:B------:R1:W2:Y:S02]  /*0370*/  SHFL.UP PT, R9, R12, 0x10, RZ ;  /* 0x060000000c097989 */ /* 0x0002a400000e00ff */
.L_x_14:
[----:B-12---:R-:W-:-:S05]  /*0380*/  @P3 FADD R12, R12, R9 ;  /* 0x000000090c0c3221 */ /* 0x006fca0000000000 */
[----:B------:R1:W-:Y:S02]  /*0390*/  STS [R11], R12 ;  /* 0x0000000c0b007388 */ /* 0x0003e40000000800 */
.L_x_0:
[----:B------:R-:W-:Y:S05]  /*03a0*/  WARPSYNC.ALL ;  /* 0x0000000000007948 */ /* 0x000fea0003800000 */
[----:B------:R-:W-:Y:S01]  /*03b0*/  BAR.SYNC.DEFER_BLOCKING 0x0 ;  /* 0x0000000000007b1d */ /* 0x000fe20000010000 */
[----:B------:R-:W-:Y:S01]  /*03c0*/  ISETP.GE.U32.AND P0, PT, R5, 0x20, PT ;  /* 0x000000200500780c */ /* 0x000fe20003f06070 */
[----:B------:R-:W-:Y:S01]  /*03d0*/  IMAD.MOV.U32 R9, RZ, RZ, RZ ;  /* 0x000000ffff097224 */ /* 0x000fe200078e00ff */
[----:B------:R-:W-:Y:S01]  /*03e0*/  ISETP.GE.U32.AND P1, PT, R6, 0x10, PT ;  /* 0x000000100600780c */ /* 0x000fe20003f26070 */
[----:B------:R-:W-:Y:S02]  /*03f0*/  UIADD3 UR4, UPT, UPT, UR5, -0x1, URZ ;  /* 0xffffffff05047890 */ /* 0x000fe4000fffe0ff */
[----:B------:R-:W-:Y:S01]  /*0400*/  BSSY.RECONVERGENT B0, `(.L_x_2) ;  /* 0x0000018000007945 */ /* 0x000fe20003800200 */
[----:B------:R-:W-:-:S03]  /*0410*/  FSEL R8, R8, R13, !P1 ;  /* 0x0000000d08087208 */ /* 0x000fc60004800000 */
[----:B------:R-:W-:-:S04]  /*0420*/  ISETP.NE.AND P1, PT, R5, UR4, PT ;  /* 0x0000000405007c0c */ /* 0x000fc8000bf25270 */
[----:B------:R-:W1:Y:S01]  /*0430*/  @P0 LDS R9, [R10+-0x4] ;  /* 0xfffffc000a090984 */ /* 0x000e620000000800 */
[----:B------:R-:W-:-:S13]  /*0440*/  ISETP.NE.AND P0, PT, R5, 0x3ff, PT ;  /* 0x000003ff0500780c */ /* 0x000fda0003f05270 */
[----:B------:R-:W-:Y:S01]  /*0450*/  @!P0 LEA R6, R7, R4, 0x18 ;  /* 0x0000000407068211 */ /* 0x000fe200078ec0ff */
[----:B-1----:R-:W-:-:S05]  /*0460*/  FADD R12, R8, R9 ;  /* 0x00000009080c7221 */ /* 0x002fca0000000000 */
[----:B------:R1:W-:Y:S01]  /*0470*/  @!P0 STS [R6], R12 ;  /* 0x0000000c06008388 */ /* 0x0003e20000000800 */
[----:B------:R-:W-:Y:S05]  /*0480*/  @P1 BRA `(.L_x_3) ;  /* 0x00000000003c1947 */ /* 0x000fea0003800000 */
[----:B0-----:R-:W-:Y:S01]  /*0490*/  LEA R11, R7, R4, 0x18 ;  /* 0x00000004070b7211 */ /* 0x001fe200078ec0ff */
[----:B------:R-:W0:Y:S05]  /*04a0*/  LDC.64 R8, c[0x0][0x390] ;  /* 0x0000e400ff087b82 */ /* 0x000e2a0000000a00 */
[----:B------:R-:W2:Y:S01]  /*04b0*/  LDS R11, [R11] ;  /* 0x000000000b0b7984 */ /* 0x000ea20000000800 */
[----:B0-----:R-:W-:-:S05]  /*04c0*/  IMAD.WIDE.U32 R8, R2, 0xc, R8 ;  /* 0x0000000c02087825 */ /* 0x001fca00078e0008 */
[----:B--2---:R0:W-:Y:S01]  /*04d0*/  STG.E desc[UR6][R8.64], R11 ;  /* 0x0000000b08007986 */ /* 0x0041e2000c101906 */
[----:B------:R-:W-:Y:S06]  /*04e0*/  MEMBAR.SC.GPU ;  /* 0x0000000000007992 */ /* 0x000fec0000002000 */
[----:B------:R-:W-:-:S00]  /*04f0*/  ERRBAR ;  /* 0x00000000000079ab */ /* 0x000fc00000000000 */
[----:B------:R-:W-:Y:S06]  /*0500*/  CGAERRBAR ;  /* 0x00000000000075ab */ /* 0x000fec0000000000 */
[----:B------:R-:W-:Y:S01]  /*0510*/  CCTL.IVALL ;  /* 0x00000000ff00798f */ /* 0x000fe20002000000 */
[----:B0-----:R-:W-:-:S05]  /*0520*/  HFMA2 R11, -RZ, RZ, 0, 5.9604644775390625e-08 ;  /* 0x00000001ff0b7431 */ /* 0x001fca00000001ff */
[----:B------:R2:W-:Y:S01]  /*0530*/  STG.E.STRONG.SYS desc[UR6][R8.64+0x8], R11 ;  /* 0x0000080b08007986 */ /* 0x0005e2000c115906 */
[----:B------:R-:W-:Y:S06]  /*0540*/  MEMBAR.SC.GPU ;  /* 0x0000000000007992 */ /* 0x000fec0000002000 */
[----:B------:R-:W-:-:S00]  /*0550*/  ERRBAR ;  /* 0x00000000000079ab */ /* 0x000fc00000000000 */
[----:B------:R-:W-:Y:S06]  /*0560*/  CGAERRBAR ;  /* 0x00000000000075ab */ /* 0x000fec0000000000 */
[----:B------:R-:W-:Y:S01]  /*0570*/  CCTL.IVALL ;  /* 0x00000000ff00798f */ /* 0x000fe20002000000 */
.L_x_3:
[----:B------:R-:W-:Y:S05]  /*0580*/  BSYNC.RECONVERGENT B0 ;  /* 0x0000000000007941 */ /* 0x000fea0003800200 */
.L_x_2:
[----:B------:R-:W-:Y:S01]  /*0590*/  BAR.SYNC.DEFER_BLOCKING 0x0 ;  /* 0x0000000000007b1d */ /* 0x000fe20000010000 */
[----:B------:R-:W-:Y:S01]  /*05a0*/  ISETP.NE.AND P0, PT, R5, RZ, PT ;  /* 0x000000ff0500720c */ /* 0x000fe20003f05270 */
[----:B0-2---:R-:W-:-:S12]  /*05b0*/  FADD R11, R12, -R3 ;  /* 0x800000030c0b7221 */ /* 0x005fd80000000000 */
[----:B------:R-:W-:Y:S05]  /*05c0*/  @P0 BRA `(.L_x_4) ;  /* 0x0000000000b00947 */ /* 0x000fea0003800000 */
[----:B------:R-:W-:Y:S01]  /*05d0*/  ISETP.NE.AND P0, PT, R2, RZ, PT ;  /* 0x000000ff0200720c */ /* 0x000fe20003f05270 */
[----:B------:R-:W-:-:S12]  /*05e0*/  IMAD.MOV.U32 R9, RZ, RZ, RZ ;  /* 0x000000ffff097224 */ /* 0x000fd800078e00ff */
[----:B------:R-:W-:Y:S05]  /*05f0*/  @!P0 BRA `(.L_x_5) ;  /* 0x0000000000588947 */ /* 0x000fea0003800000 */
[----:B------:R-:W-:Y:S01]  /*0600*/  MOV R9, RZ ;  /* 0x000000ff00097202 */ /* 0x000fe20000000f00 */
[----:B------:R-:W-:-:S07]  /*0610*/  IMAD.MOV.U32 R3, RZ, RZ, R2 ;  /* 0x000000ffff037224 */ /* 0x000fce00078e0002 */
.L_x_8:
[----:B------:R-:W0:Y:S01]  /*0620*/  LDC.64 R4, c[0x0][0x390] ;  /* 0x0000e400ff047b82 */ /* 0x000e220000000a00 */
[----:B------:R-:W-:Y:S01]  /*0630*/  IADD3 R3, PT, PT, R3, -0x1, RZ ;  /* 0xffffffff03037810 */ /* 0x000fe20007ffe0ff */
[----:B------:R-:W-:Y:S05]  /*0640*/  YIELD ;  /* 0x0000000000007946 */ /* 0x000fea0003800000 */
[----:B0-----:R-:W-:-:S07]  /*0650*/  IMAD.WIDE.U32 R4, R3, 0xc, R4 ;  /* 0x0000000c03047825 */ /* 0x001fce00078e0004 */
.L_x_6:
[----:B-1----:R-:W2:Y:S01]  /*0660*/  LDG.E.STRONG.SYS R6, desc[UR6][R4.64+0x8] ;  /* 0x0000080604067981 */ /* 0x002ea2000c1f5900 */
[----:B------:R-:W-:Y:S05]  /*0670*/  YIELD ;  /* 0x0000000000007946 */ /* 0x000fea0003800000 */
[----:B--2---:R-:W-:-:S13]  /*0680*/  ISETP.NE.AND P0, PT, R6, RZ, PT ;  /* 0x000000ff0600720c */ /* 0x004fda0003f05270 */
[----:B------:R-:W-:Y:S05]  /*0690*/  @!P0 BRA `(.L_x_6) ;  /* 0xfffffffc00f08947 */ /* 0x000fea000383ffff */
[----:B------:R-:W2:Y:S02]  /*06a0*/  LDG.E.STRONG.SYS R6, desc[UR6][R4.64+0x8] ;  /* 0x0000080604067981 */ /* 0x000ea4000c1f5900 */
[----:B--2---:R-:W-:-:S13]  /*06b0*/  ISETP.NE.AND P0, PT, R6, 0x2, PT ;  /* 0x000000020600780c */ /* 0x004fda0003f05270 */
[----:B------:R-:W-:Y:S05]  /*06c0*/  @!P0 BRA `(.L_x_7) ;  /* 0x0000000000148947 */ /* 0x000fea0003800000 */
[----:B------:R-:W2:Y:S01]  /*06d0*/  LDG.E R4, desc[UR6][R4.64] ;  /* 0x0000000604047981 */ /* 0x000ea2000c1e1900 */
[----:B------:R-:W-:Y:S01]  /*06e0*/  ISETP.NE.AND P0, PT, R3, RZ, PT ;  /* 0x000000ff0300720c */ /* 0x000fe20003f05270 */
[----:B--2---:R-:W-:-:S12]  /*06f0*/  FADD R9, R4, R9 ;  /* 0x0000000904097221 */ /* 0x004fd80000000000 */
[----:B------:R-:W-:Y:S05]  /*0700*/  @P0 BRA `(.L_x_8) ;  /* 0xfffffffc00c40947 */ /* 0x000fea000383ffff */
[----:B------:R-:W-:Y:S05]  /*0710*/  BRA `(.L_x_5) ;  /* 0x0000000000107947 */ /* 0x000fea0003800000 */
.L_x_7:
[----:B------:R-:W2:Y:S04]  /*0720*/  LDG.E R3, desc[UR6][R4.64+0x4] ;  /* 0x0000040604037981 */ /* 0x000ea8000c1e1900 */
[----:B------:R-:W2:Y:S02]  /*0730*/  LDG.E R6, desc[UR6][R4.64] ;  /* 0x0000000604067981 */ /* 0x000ea4000c1e1900 */
[----:B--2---:R-:W-:-:S04]  /*0740*/  FADD R6, R3, R6 ;  /* 0x0000000603067221 */ /* 0x004fc80000000000 */
[----:B------:R-:W-:-:S07]  /*0750*/  FADD R9, R6, R9 ;  /* 0x0000000906097221 */ /* 0x000fce0000000000 */
.L_x_5:
[----:B------:R-:W0:Y:S01]  /*0760*/  LDC.64 R4, c[0x0][0x390] ;  /* 0x0000e400ff047b82 */ /* 0x000e220000000a00 */
[----:B------:R-:W-:-:S07]  /*0770*/  UMOV UR4, 0x400 ;  /* 0x0000040000047882 */ /* 0x000fce0000000000 */
[----:B------:R-:W2:Y:S01]  /*0780*/  S2UR UR5, SR_CgaCtaId ;  /* 0x00000000000579c3 */ /* 0x000ea20000008800 */
[----:B0-----:R-:W-:-:S04]  /*0790*/  IMAD.WIDE.U32 R2, R2, 0xc, R4 ;  /* 0x0000000c02027825 */ /* 0x001fc800078e0004 */
[----:B------:R-:W-:Y:S01]  /*07a0*/  IMAD.U32 R4, RZ, RZ, UR4 ;  /* 0x00000004ff047e24 */ /* 0x000fe2000f8e00ff */
[----:B------:R0:W-:Y:S01]  /*07b0*/  STG.E desc[UR6][R2.64+0x4], R9 ;  /* 0x0000040902007986 */ /* 0x0001e2000c101906 */
[----:B------:R-:W-:Y:S01]  /*07c0*/  IMAD.MOV.U32 R5, RZ, RZ, 0x2 ;  /* 0x00000002ff057424 */ /* 0x000fe200078e00ff */
[----:B--2---:R-:W-:-:S04]  /*07d0*/  MOV R7, UR5 ;  /* 0x0000000500077c02 */ /* 0x004fc80008000f00 */
[----:B-1----:R-:W-:Y:S01]  /*07e0*/  LEA R6, R7, R4, 0x18 ;  /* 0x0000000407067211 */ /* 0x002fe200078ec0ff */
[----:B------:R-:W-:Y:S06]  /*07f0*/  MEMBAR.SC.GPU ;  /* 0x0000000000007992 */ /* 0x000fec0000002000 */
[----:B------:R-:W-:-:S00]  /*0800*/  ERRBAR ;  /* 0x00000000000079ab */ /* 0x000fc00000000000 */
[----:B------:R-:W-:Y:S06]  /*0810*/  CGAERRBAR ;  /* 0x00000000000075ab */ /* 0x000fec0000000000 */
[----:B------:R-:W-:Y:S04]  /*0820*/  CCTL.IVALL ;  /* 0x00000000ff00798f */ /* 0x000fe80002000000 */
[----:B------:R0:W-:Y:S01]  /*0830*/  STG.E.STRONG.SYS desc[UR6][R2.64+0x8], R5 ;  /* 0x0000080502007986 */ /* 0x0001e2000c115906 */
[----:B------:R-:W-:Y:S06]  /*0840*/  MEMBAR.SC.GPU ;  /* 0x0000000000007992 */ /* 0x000fec0000002000 */
[----:B------:R-:W-:-:S00]  /*0850*/  ERRBAR ;  /* 0x00000000000079ab */ /* 0x000fc00000000000 */
[----:B------:R-:W-:Y:S06]  /*0860*/  CGAERRBAR ;  /* 0x00000000000075ab */ /* 0x000fec0000000000 */
[----:B------:R-:W-:Y:S04]  /*0870*/  CCTL.IVALL ;  /* 0x00000000ff00798f */ /* 0x000fe80002000000 */
[----:B------:R0:W-:Y:S02]  /*0880*/  STS [R6+0x4], R9 ;  /* 0x0000040906007388 */ /* 0x0001e40000000800 */
.L_x_4:
[----:B------:R-:W2:Y:S02]  /*0890*/  LDCU UR4, c[0x0][0x398] ;  /* 0x00007300ff0477ac */ /* 0x000ea40008000800 */
[----:B--2---:R-:W-:Y:S01]  /*08a0*/  ISETP.GE.AND P0, PT, R0, UR4, PT ;  /* 0x0000000400007c0c */ /* 0x004fe2000bf06270 */
[----:B------:R-:W-:Y:S05]  /*08b0*/  WARPSYNC.ALL ;  /* 0x0000000000007948 */ /* 0x000fea0003800000 */
[----:B------:R-:W-:Y:S07]  /*08c0*/  BAR.SYNC.DEFER_BLOCKING 0x0 ;  /* 0x0000000000007b1d */ /* 0x000fee0000010000 */
[----:B------:R-:W-:Y:S05]  /*08d0*/  @P0 EXIT ;  /* 0x000000000000094d */ /* 0x000fea0003800000 */
[----:B------:R-:W-:Y:S01]  /*08e0*/  LEA R4, R7, R4, 0x18 ;  /* 0x0000000407047211 */ /* 0x000fe200078ec0ff */
[----:B0-----:R-:W0:Y:S05]  /*08f0*/  LDC.64 R2, c[0x0][0x388] ;  /* 0x0000e200ff027b82 */ /* 0x001e2a0000000a00 */
[----:B------:R-:W2:Y:S01]  /*0900*/  LDS R4, [R4+0x4] ;  /* 0x0000040004047984 */ /* 0x000ea20000000800 */
[----:B0-----:R-:W-:-:S04]  /*0910*/  IMAD.WIDE R2, R0, 0x4, R2 ;  /* 0x0000000400027825 */ /* 0x001fc800078e0202 */
[----:B--2---:R-:W-:-:S05]  /*0920*/  FADD R5, R11, R4 ;  /* 0x000000040b057221 */ /* 0x004fca0000000000 */
[----:B------:R-:W-:Y:S01]  /*0930*/  STG.E desc[UR6][R2.64], R5 ;  /* 0x0000000502007986 */ /* 0x000fe2000c101906 */
[----:B------:R-:W-:Y:S05]  /*0940*/  EXIT ;  /* 0x000000000000794d */ /* 0x000fea0003800000 */
.L_x_1:
[----:B------:R-:W-:Y:S01]  /*0950*/  HFMA2 R17, -RZ, RZ, 0, 0 ;  /* 0x00000000ff117431 */ /* 0x000fe200000001ff */
[----:B-1----:R-:W-:Y:S01]  /*0960*/  MOV R15, R12 ;  /* 0x0000000c000f7202 */ /* 0x002fe20000000f00 */
[----:B------:R-:W-:Y:S02]  /*0970*/  IMAD.MOV.U32 R16, RZ, RZ, 0x1 ;  /* 0x00000001ff107424 */ /* 0x000fe400078e00ff */
[----:B------:R-:W-:-:S07]  /*0980*/  IMAD.MOV.U32 R14, RZ, RZ, -0x1 ;  /* 0xffffffffff0e7424 */ /* 0x000fce00078e00ff */
[----:B0-----:R-:W-:Y:S05]  /*0990*/  WARPSYNC.COLLECTIVE R14, `(.L_x_9) ;  /* 0x000000000e087348 */ /* 0x001fea0003c00000 */
[----:B------:R1:W2:Y:S02]  /*09a0*/  SHFL.UP P5, R9, R15, R16, R17 ;  /* 0x040000100f097389 */ /* 0x0002a400000a0011 */
[----:B012---:R-:W-:Y:S05]  /*09b0*/  ENDCOLLECTIVE ;  /* 0x000000000000791b */ /* 0x007fea0003800000 */
.L_x_9:
[----:B------:R-:W-:Y:S02]  /*09c0*/  IMAD.MOV.U32 R16, RZ, RZ, 0x2 ;  /* 0x00000002ff107424 */ /* 0x000fe400078e00ff */
[----:B------:R-:W-:-:S05]  /*09d0*/  @P4 FADD R12, R12, R9 ;  /* 0x000000090c0c4221 */ /* 0x000fca0000000000 */
[----:B------:R-:W-:-:S07]  /*09e0*/  MOV R15, R12 ;  /* 0x0000000c000f7202 */ /* 0x000fce0000000f00 */
[----:B------:R-:W-:Y:S05]  /*09f0*/  WARPSYNC.COLLECTIVE R14, `(.L_x_10) ;  /* 0x000000000e087348 */ /* 0x000fea0003c00000 */
[----:B------:R0:W1:Y:S02]  /*0a00*/  SHFL.UP P5, R9, R15, R16, R17 ;  /* 0x040000100f097389 */ /* 0x00006400000a0011 */
[----:B01----:R-:W-:Y:S05]  /*0a10*/  ENDCOLLECTIVE ;  /* 0x000000000000791b */ /* 0x003fea0003800000 */
.L_x_10:
[----:B------:R-:W-:Y:S02]  /*0a20*/  IMAD.MOV.U32 R16, RZ, RZ, 0x4 ;  /* 0x00000004ff107424 */ /* 0x000fe400078e00ff */
[----:B------:R-:W-:-:S05]  /*0a30*/  @P2 FADD R12, R12, R9 ;  /* 0x000000090c0c2221 */ /* 0x000fca0000000000 */
[----:B------:R-:W-:-:S07]  /*0a40*/  MOV R15, R12 ;  /* 0x0000000c000f7202 */ /* 0x000fce0000000f00 */
[----:B------:R-:W-:Y:S05]  /*0a50*/  WARPSYNC.COLLECTIVE R14, `(.L_x_11) ;  /* 0x000000000e087348 */ /* 0x000fea0003c00000 */
[----:B------:R0:W1:Y:S02]  /*0a60*/  SHFL.UP P5, R9, R15, R16, R17 ;  /* 0x040000100f097389 */ /* 0x00006400000a0011 */
[----:B01----:R-:W-:Y:S05]  /*0a70*/  ENDCOLLECTIVE ;  /* 0x000000000000791b */ /* 0x003fea0003800000 */
.L_x_11:
[----:B------:R-:W-:Y:S02]  /*0a80*/  IMAD.MOV.U32 R16, RZ, RZ, 0x8 ;  /* 0x00000008ff107424 */ /* 0x000fe400078e00ff */
[----:B------:R-:W-:-:S05]  /*0a90*/  @P1 FADD R12, R12, R9 ;  /* 0x000000090c0c1221 */ /* 0x000fca0000000000 */
[----:B------:R-:W-:-:S07]  /*0aa0*/  MOV R15, R12 ;  /* 0x0000000c000f7202 */ /* 0x000fce0000000f00 */
[----:B------:R-:W-:Y:S05]  /*0ab0*/  WARPSYNC.COLLECTIVE R14, `(.L_x_12) ;  /* 0x000000000e087348 */ /* 0x000fea0003c00000 */
[----:B------:R0:W1:Y:S02]  /*0ac0*/  SHFL.UP P5, R9, R15, R16, R17 ;  /* 0x040000100f097389 */ /* 0x00006400000a0011 */
[----:B01----:R-:W-:Y:S05]  /*0ad0*/  ENDCOLLECTIVE ;  /* 0x000000000000791b */ /* 0x003fea0003800000 */
.L_x_12:
[----:B------:R-:W-:Y:S02]  /*0ae0*/  IMAD.MOV.U32 R16, RZ, RZ, 0x10 ;  /* 0x00000010ff107424 */ /* 0x000fe400078e00ff */
[----:B------:R-:W-:-:S05]  /*0af0*/  @P0 FADD R12, R12, R9 ;  /* 0x000000090c0c0221 */ /* 0x000fca0000000000 */
[----:B------:R-:W-:-:S07]  /*0b00*/  MOV R15, R12 ;  /* 0x0000000c000f7202 */ /* 0x000fce0000000f00 */
[----:B------:R-:W-:Y:S05]  /*0b10*/  WARPSYNC.COLLECTIVE R14, `(.L_x_13) ;  /* 0x000000000e087348 */ /* 0x000fea0003c00000 */
[----:B------:R0:W1:Y:S02]  /*0b20*/  SHFL.UP P5, R9, R15, R16, R17 ;  /* 0x040000100f097389 */ /* 0x00006400000a0011 */
[----:B01----:R-:W-:Y:S05]  /*0b30*/  ENDCOLLECTIVE ;  /* 0x000000000000791b */ /* 0x003fea0003800000 */
.L_x_13:
[----:B------:R-:W-:Y:S05]  /*0b40*/  BRA `(.L_x_14) ;  /* 0xfffffff8000c7947 */ /* 0x000fea000383ffff */
.L_x_15:
[----:B------:R-:W-:-:S00]  /*0b50*/  BRA `(.L_x_15) ;  /* 0xfffffffc00fc7947 */ /* 0x000fc0000383ffff */
[----:B------:R-:W-:-:S00]  /*0b60*/  NOP ;  /* 0x0000000000007918 */ /* 0x000fc00000000000 */
        /* <DEDUP_REMOVED lines=9> */
.L_x_26:


//--------------------- .text._Z34add_block_offsets_kernel_exclusivePfPKfi --------------------------
	.section	.text._Z34add_block_offsets_kernel_exclusivePfPKfi,"ax",@progbits
	.align	128
        .global         _Z34add_block_offsets_kernel_exclusivePfPKfi
        .type           _Z34add_block_offsets_kernel_exclusivePfPKfi,@function
        .size           _Z34add_block_offsets_kernel_exclusivePfPKfi,(.L_x_27 - _Z34add_block_offsets_kernel_exclusivePfPKfi)
        .other          _Z34add_block_offsets_kernel_exclusivePfPKfi,@"STO_CUDA_ENTRY STV_DEFAULT"
_Z34add_block_offsets_kernel_exclusivePfPKfi:
.text._Z34add_block_offsets_kernel_exclusivePfPKfi:
[----:B------:R-:W-:Y:S01]  /*0000*/  LDC R1, c[0x0][0x37c] ;  /* 0x0000df00ff017b82 */ /* 0x000fe20000000800 */
[----:B------:R-:W0:Y:S01]  /*0010*/  S2R R9, SR_CTAID.X ;  /* 0x0000000000097919 */ /* 0x000e220000002500 */
[----:B------:R-:W0:Y:S01]  /*0020*/  LDCU UR4, c[0x0][0x360] ;  /* 0x00006c00ff0477ac */ /* 0x000e220008000800 */
[----:B------:R-:W0:Y:S01]  /*0030*/  S2R R0, SR_TID.X ;  /* 0x0000000000007919 */ /* 0x000e220000002100 */
[----:B------:R-:W1:Y:S01]  /*0040*/  LDCU UR5, c[0x0][0x390] ;  /* 0x00007200ff0577ac */ /* 0x000e620008000800 */
[----:B0-----:R-:W-:-:S05]  /*0050*/  IMAD R7, R9, UR4, R0 ;  /* 0x0000000409077c24 */ /* 0x001fca000f8e0200 */
[----:B-1----:R-:W-:-:S13]  /*0060*/  ISETP.GE.AND P0, PT, R7, UR5, PT ;  /* 0x0000000507007c0c */ /* 0x002fda000bf06270 */
[----:B------:R-:W-:Y:S05]  /*0070*/  @P0 EXIT ;  /* 0x000000000000094d */ /* 0x000fea0003800000 */
[----:B------:R-:W0:Y:S01]  /*0080*/  LDC.64 R2, c[0x0][0x388] ;  /* 0x0000e200ff027b82 */ /* 0x000e220000000a00 */
[----:B------:R-:W1:Y:S07]  /*0090*/  LDCU.64 UR4, c[0x0][0x358] ;  /* 0x00006b00ff0477ac */ /* 0x000e6e0008000a00 */
[----:B------:R-:W2:Y:S01]  /*00a0*/  LDC.64 R4, c[0x0][0x380] ;  /* 0x0000e000ff047b82 */ /* 0x000ea20000000a00 */
[----:B0-----:R-:W-:-:S06]  /*00b0*/  IMAD.WIDE.U32 R2, R9, 0x4, R2 ;  /* 0x0000000409027825 */ /* 0x001fcc00078e0002 */
[----:B-1----:R-:W3:Y:S01]  /*00c0*/  LDG.E.CONSTANT R2, desc[UR4][R2.64] ;  /* 0x0000000402027981 */ /* 0x002ee2000c1e9900 */
[----:B--2---:R-:W-:-:S05]  /*00d0*/  IMAD.WIDE R4, R7, 0x4, R4 ;  /* 0x0000000407047825 */ /* 0x004fca00078e0204 */
[----:B------:R-:W3:Y:S02]  /*00e0*/  LDG.E R7, desc[UR4][R4.64] ;  /* 0x0000000404077981 */ /* 0x000ee4000c1e1900 */
[----:B---3--:R-:W-:-:S05]  /*00f0*/  FADD R7, R2, R7 ;  /* 0x0000000702077221 */ /* 0x008fca0000000000 */
[----:B------:R-:W-:Y:S01]  /*0100*/  STG.E desc[UR4][R4.64], R7 ;  /* 0x0000000704007986 */ /* 0x000fe2000c101904 */
[----:B------:R-:W-:Y:S05]  /*0110*/  EXIT ;  /* 0x000000000000794d */ /* 0x000fea0003800000 */
.L_x_16:
        /* <DEDUP_REMOVED lines=14> */
.L_x_27:


//--------------------- .text._Z28scan_blocks_kernel_exclusivePKfPfS1_i --------------------------
	.section	.text._Z28scan_blocks_kernel_exclusivePKfPfS1_i,"ax",@progbits
	.align	128
        .global         _Z28scan_blocks_kernel_exclusivePKfPfS1_i
        .type           _Z28scan_blocks_kernel_exclusivePKfPfS1_i,@function
        .size           _Z28scan_blocks_kernel_exclusivePKfPfS1_i,(.L_x_28 - _Z28scan_blocks_kernel_exclusivePKfPfS1_i)
        .other          _Z28scan_blocks_kernel_exclusivePKfPfS1_i,@"STO_CUDA_ENTRY STV_DEFAULT"
_Z28scan_blocks_kernel_exclusivePKfPfS1_i:
.text._Z28scan_blocks_kernel_exclusivePKfPfS1_i:
[----:B------:R-:W-:Y:S01]  /*0000*/  LDC R1, c[0x0][0x37c] ;  /* 0x0000df00ff017b82 */ /* 0x000fe20000000800 */
[----:B------:R-:W0:Y:S01]  /*0010*/  S2R R5, SR_TID.X ;  /* 0x0000000000057919 */ /* 0x000e220000002100 */
[----:B------:R-:W0:Y:S01]  /*0020*/  LDCU UR4, c[0x0][0x360] ;  /* 0x00006c00ff0477ac */ /* 0x000e220008000800 */
[----:B------:R-:W-:Y:S01]  /*0030*/  HFMA2 R2, -RZ, RZ, 0, 0 ;  /* 0x00000000ff027431 */ /* 0x000fe200000001ff */
[----:B------:R-:W0:Y:S01]  /*0040*/  S2R R0, SR_CTAID.X ;  /* 0x0000000000007919 */ /* 0x000e220000002500 */
[----:B------:R-:W1:Y:S01]  /*0050*/  LDCU UR5, c[0x0][0x398] ;  /* 0x00007300ff0577ac */ /* 0x000e620008000800 */
[----:B0-----:R-:W-:-:S05]  /*0060*/  IMAD R3, R0, UR4, R5 ;  /* 0x0000000400037c24 */ /* 0x001fca000f8e0205 */
[----:B-1----:R-:W-:Y:S01]  /*0070*/  ISETP.GE.AND P0, PT, R3, UR5, PT ;  /* 0x0000000503007c0c */ /* 0x002fe2000bf06270 */
[----:B------:R-:W0:-:S12]  /*0080*/  LDCU.64 UR4, c[0x0][0x358] ;  /* 0x00006b00ff0477ac */ /* 0x000e180008000a00 */
[----:B------:R-:W1:Y:S02]  /*0090*/  @!P0 LDC.64 R10, c[0x0][0x380] ;  /* 0x0000e000ff0a8b82 */ /* 0x000e640000000a00 */
[----:B-1----:R-:W-:-:S05]  /*00a0*/  @!P0 IMAD.WIDE R10, R3, 0x4, R10 ;  /* 0x00000004030a8825 */ /* 0x002fca00078e020a */
[----:B0-----:R0:W2:Y:S01]  /*00b0*/  @!P0 LDG.E.CONSTANT R2, desc[UR4][R10.64] ;  /* 0x000000040a028981 */ /* 0x0010a2000c1e9900 */
[----:B------:R-:W-:Y:S01]  /*00c0*/  LOP3.LUT P1, R6, R5, 0x1f, RZ, 0xc0, !PT ;  /* 0x0000001f05067812 */ /* 0x000fe2000782c0ff */
[----:B------:R-:W1:Y:S03]  /*00d0*/  S2R R4, SR_CgaCtaId ;  /* 0x0000000000047919 */ /* 0x000e660000008800 */
        /* <DEDUP_REMOVED lines=8> */
[----:B------:R-:W-:-:S03]  /*0160*/  ISETP.GE.U32.AND P1, PT, R6, 0x8, PT ;  /* 0x000000080600780c */ /* 0x000fc60003f26070 */
[----:B------:R-:W0:Y:S02]  /*0170*/  SHFL.UP PT, R7, R8, 0x2, RZ ;  /* 0x0440000008077989 */ /* 0x000e2400000e00ff */
[----:B0-----:R-:W-:-:S05]  /*0180*/  @P3 FADD R8, R8, R7 ;  /* 0x0000000708083221 */ /* 0x001fca0000000000 */
[----:B------:R-:W0:Y:S02]  /*0190*/  SHFL.UP PT, R7, R8, 0x4, RZ ;  /* 0x0480000008077989 */ /* 0x000e2400000e00ff */
[----:B0-----:R-:W-:-:S05]  /*01a0*/  @P2 FADD R8, R8, R7 ;  /* 0x0000000708082221 */ /* 0x001fca0000000000 */
[----:B------:R-:W0:Y:S02]  /*01b0*/  SHFL.UP PT, R7, R8, 0x8, RZ ;  /* 0x0500000008077989 */ /* 0x000e2400000e00ff */
[----:B0-----:R-:W-:Y:S01]  /*01c0*/  @P1 FADD R8, R8, R7 ;  /* 0x0000000708081221 */ /* 0x001fe20000000000 */
[----:B------:R-:W-:-:S04]  /*01d0*/  MOV R7, 0x400 ;  /* 0x0000040000077802 */ /* 0x000fc80000000f00 */
[----:B------:R-:W0:Y:S01]  /*01e0*/  SHFL.UP PT, R9, R8, 0x10, RZ ;  /* 0x0600000008097989 */ /* 0x000e2200000e00ff */
[----:B------:R-:W-:-:S04]  /*01f0*/  IADD3 R11, PT, PT, R7, 0x4, RZ ;  /* 0x00000004070b7810 */ /* 0x000fc80007ffe0ff */
[----:B-1----:R-:W-:-:S05]  /*0200*/  LEA R11, R4, R11, 0x18 ;  /* 0x0000000b040b7211 */ /* 0x002fca00078ec0ff */
        /* <DEDUP_REMOVED lines=21> */
.L_x_24:
[----:B-12---:R-:W-:-:S05]  /*0360*/  @P4 FADD R10, R10, R9 ;  /* 0x000000090a0a4221 */ /* 0x006fca0000000000 */
[----:B------:R1:W-:Y:S02]  /*0370*/  STS [R11], R10 ;  /* 0x0000000a0b007388 */ /* 0x0003e40000000800 */
.L_x_17:
[----:B------:R-:W-:Y:S05]  /*0380*/  WARPSYNC.ALL ;  /* 0x0000000000007948 */ /* 0x000fea0003800000 */
[----:B------:R-:W-:Y:S01]  /*0390*/  BAR.SYNC.DEFER_BLOCKING 0x0 ;  /* 0x0000000000007b1d */ /* 0x000fe20000010000 */
[----:B------:R-:W-:Y:S01]  /*03a0*/  ISETP.GE.U32.AND P1, PT, R5, 0x20, PT ;  /* 0x000000200500780c */ /* 0x000fe20003f26070 */
[----:B------:R-:W-:Y:S01]  /*03b0*/  IMAD.MOV.U32 R9, RZ, RZ, RZ ;  /* 0x000000ffff097224 */ /* 0x000fe200078e00ff */
[----:B------:R-:W-:-:S05]  /*03c0*/  ISETP.GE.U32.AND P2, PT, R6, 0x10, PT ;  /* 0x000000100600780c */ /* 0x000fca0003f46070 */
[----:B01----:R-:W0:Y:S01]  /*03d0*/  @!P0 LDC.64 R10, c[0x0][0x388] ;  /* 0x0000e200ff0a8b82 */ /* 0x003e220000000a00 */
[----:B------:R-:W-:-:S05]  /*03e0*/  FSEL R8, R8, R13, !P2 ;  /* 0x0000000d08087208 */ /* 0x000fca0005000000 */
[----:B------:R-:W1:Y:S01]  /*03f0*/  @P1 LDS R9, [R12+-0x4] ;  /* 0xfffffc000c091984 */ /* 0x000e620000000800 */
[----:B------:R-:W-:Y:S01]  /*0400*/  ISETP.NE.AND P1, PT, R5, 0x3ff, PT ;  /* 0x000003ff0500780c */ /* 0x000fe20003f25270 */
[----:B-1----:R-:W-:Y:S01]  /*0410*/  FADD R6, R8, R9 ;  /* 0x0000000908067221 */ /* 0x002fe20000000000 */
[----:B0-----:R-:W-:-:S11]  /*0420*/  @!P0 IMAD.WIDE R8, R3, 0x4, R10 ;  /* 0x0000000403088825 */ /* 0x001fd600078e020a */
[----:B------:R-:W-:Y:S01]  /*0430*/  @!P1 LEA R3, R4, R7, 0x18 ;  /* 0x0000000704039211 */ /* 0x000fe200078ec0ff */
[----:B------:R-:W-:-:S04]  /*0440*/  @!P0 FADD R5, R6, -R2 ;  /* 0x8000000206058221 */ /* 0x000fc80000000000 */
[----:B------:R0:W-:Y:S04]  /*0450*/  @!P1 STS [R3], R6 ;  /* 0x0000000603009388 */ /* 0x0001e80000000800 */
[----:B------:R0:W-:Y:S01]  /*0460*/  @!P0 STG.E desc[UR4][R8.64], R5 ;  /* 0x0000000508008986 */ /* 0x0001e2000c101904 */
[----:B------:R-:W-:Y:S05]  /*0470*/  @P1 EXIT ;  /* 0x000000000000194d */ /* 0x000fea0003800000 */
[----:B0-----:R-:W-:Y:S01]  /*0480*/  LEA R5, R4, R7, 0x18 ;  /* 0x0000000704057211 */ /* 0x001fe200078ec0ff */
[----:B------:R-:W0:Y:S05]  /*0490*/  LDC.64 R2, c[0x0][0x390] ;  /* 0x0000e400ff027b82 */ /* 0x000e2a0000000a00 */
[----:B------:R-:W1:Y:S01]  /*04a0*/  LDS R5, [R5] ;  /* 0x0000000005057984 */ /* 0x000e620000000800 */
[----:B0-----:R-:W-:-:S05]  /*04b0*/  IMAD.WIDE.U32 R2, R0, 0x4, R2 ;  /* 0x0000000400027825 */ /* 0x001fca00078e0002 */
[----:B-1----:R-:W-:Y:S01]  /*04c0*/  STG.E desc[UR4][R2.64], R5 ;  /* 0x0000000502007986 */ /* 0x002fe2000c101904 */
[----:B------:R-:W-:Y:S05]  /*04d0*/  EXIT ;  /* 0x000000000000794d */ /* 0x000fea0003800000 */
.L_x_18:
[----:B------:R-:W-:Y:S01]  /*04e0*/  HFMA2 R17, -RZ, RZ, 0, 0 ;  /* 0x00000000ff117431 */ /* 0x000fe200000001ff */
[----:B-1----:R-:W-:Y:S01]  /*04f0*/  MOV R15, R10 ;  /* 0x0000000a000f7202 */ /* 0x002fe20000000f00 */
[----:B------:R-:W-:Y:S02]  /*0500*/  IMAD.MOV.U32 R16, RZ, RZ, 0x1 ;  /* 0x00000001ff107424 */ /* 0x000fe400078e00ff */
[----:B------:R-:W-:-:S07]  /*0510*/  IMAD.MOV.U32 R14, RZ, RZ, -0x1 ;  /* 0xffffffffff0e7424 */ /* 0x000fce00078e00ff */
[----:B0-----:R-:W-:Y:S05]  /*0520*/  WARPSYNC.COLLECTIVE R14, `(.L_x_19) ;  /* 0x000000000e087348 */ /* 0x001fea0003c00000 */
[----:B------:R1:W2:Y:S02]  /*0530*/  SHFL.UP P6, R9, R15, R16, R17 ;  /* 0x040000100f097389 */ /* 0x0002a400000c0011 */
[----:B012---:R-:W-:Y:S05]  /*0540*/  ENDCOLLECTIVE ;  /* 0x000000000000791b */ /* 0x007fea0003800000 */
.L_x_19:
[----:B------:R-:W-:Y:S02]  /*0550*/  IMAD.MOV.U32 R16, RZ, RZ, 0x2 ;  /* 0x00000002ff107424 */ /* 0x000fe400078e00ff */
[----:B------:R-:W-:-:S05]  /*0560*/  @P5 FADD R10, R10, R9 ;  /* 0x000000090a0a5221 */ /* 0x000fca0000000000 */
[----:B------:R-:W-:-:S07]  /*0570*/  MOV R15, R10 ;  /* 0x0000000a000f7202 */ /* 0x000fce0000000f00 */
[----:B------:R-:W-:Y:S05]  /*0580*/  WARPSYNC.COLLECTIVE R14, `(.L_x_20) ;  /* 0x000000000e087348 */ /* 0x000fea0003c00000 */
[----:B------:R0:W1:Y:S02]  /*0590*/  SHFL.UP P6, R9, R15, R16, R17 ;  /* 0x040000100f097389 */ /* 0x00006400000c0011 */
[----:B01----:R-:W-:Y:S05]  /*05a0*/  ENDCOLLECTIVE ;  /* 0x000000000000791b */ /* 0x003fea0003800000 */
.L_x_20:
[----:B------:R-:W-:Y:S02]  /*05b0*/  IMAD.MOV.U32 R16, RZ, RZ, 0x4 ;  /* 0x00000004ff107424 */ /* 0x000fe400078e00ff */
[----:B------:R-:W-:-:S05]  /*05c0*/  @P3 FADD R10, R10, R9 ;  /* 0x000000090a0a3221 */ /* 0x000fca0000000000 */
[----:B------:R-:W-:-:S07]  /*05d0*/  MOV R15, R10 ;  /* 0x0000000a000f7202 */ /* 0x000fce0000000f00 */
[----:B------:R-:W-:Y:S05]  /*05e0*/  WARPSYNC.COLLECTIVE R14, `(.L_x_21) ;  /* 0x000000000e087348 */ /* 0x000fea0003c00000 */
[----:B------:R0:W1:Y:S02]  /*05f0*/  SHFL.UP P6, R9, R15, R16, R17 ;  /* 0x040000100f097389 */ /* 0x00006400000c0011 */
[----:B01----:R-:W-:Y:S05]  /*0600*/  ENDCOLLECTIVE ;  /* 0x000000000000791b */ /* 0x003fea0003800000 */
.L_x_21:
[----:B------:R-:W-:Y:S02]  /*0610*/  IMAD.MOV.U32 R16, RZ, RZ, 0x8 ;  /* 0x00000008ff107424 */ /* 0x000fe400078e00ff */
[----:B------:R-:W-:-:S05]  /*0620*/  @P2 FADD R10, R10, R9 ;  /* 0x000000090a0a2221 */ /* 0x000fca0000000000 */
[----:B------:R-:W-:-:S07]  /*0630*/  MOV R15, R10 ;  /* 0x0000000a000f7202 */ /* 0x000fce0000000f00 */
[----:B------:R-:W-:Y:S05]  /*0640*/  WARPSYNC.COLLECTIVE R14, `(.L_x_22) ;  /* 0x000000000e087348 */ /* 0x000fea0003c00000 */
[----:B------:R0:W1:Y:S02]  /*0650*/  SHFL.UP P6, R9, R15, R16, R17 ;  /* 0x040000100f097389 */ /* 0x00006400000c0011 */
[----:B01----:R-:W-:Y:S05]  /*0660*/  ENDCOLLECTIVE ;  /* 0x000000000000791b */ /* 0x003fea0003800000 */
.L_x_22:
[----:B------:R-:W-:Y:S02]  /*0670*/  IMAD.MOV.U32 R16, RZ, RZ, 0x10 ;  /* 0x00000010ff107424 */ /* 0x000fe400078e00ff */
[----:B------:R-:W-:-:S05]  /*0680*/  @P1 FADD R10, R10, R9 ;  /* 0x000000090a0a1221 */ /* 0x000fca0000000000 */
[----:B------:R-:W-:-:S07]  /*0690*/  MOV R15, R10 ;  /* 0x0000000a000f7202 */ /* 0x000fce0000000f00 */
[----:B------:R-:W-:Y:S05]  /*06a0*/  WARPSYNC.COLLECTIVE R14, `(.L_x_23) ;  /* 0x000000000e087348 */ /* 0x000fea0003c00000 */
[----:B------:R0:W1:Y:S02]  /*06b0*/  SHFL.UP P6, R9, R15, R16, R17 ;  /* 0x040000100f097389 */ /* 0x00006400000c0011 */
[----:B01----:R-:W-:Y:S05]  /*06c0*/  ENDCOLLECTIVE ;  /* 0x000000000000791b */ /* 0x003fea0003800000 */
.L_x_23:
[----:B------:R-:W-:Y:S05]  /*06d0*/  BRA `(.L_x_24) ;  /* 0xfffffffc00207947 */ /* 0x000fea000383ffff */
.L_x_25:
        /* <DEDUP_REMOVED lines=10> */
.L_x_28:


//--------------------- .nv.shared._Z33decoupled_lookback_exclusive_scanPKfPfP10BlockStatei --------------------------
	.section	.nv.shared._Z33decoupled_lookback_exclusive_scanPKfPfP10BlockStatei,"aw",@nobits
	.sectionflags	@""
	.align	4
.nv.shared._Z33decoupled_lookback_exclusive_scanPKfPfP10BlockStatei:
	.zero		1160


//--------------------- .nv.shared.reserved.0     --------------------------
	.section	.nv.shared.reserved.0,"aw",@nobits
	.weak		__nv_reservedSMEM_offset_0_alias
	.size		__nv_reservedSMEM_offset_0_alias, 0, 64
	.other		__nv_reservedSMEM_offset_0_alias,@"STO_CUDA_RESERVED_SHARED STV_DEFAULT"
__nv_reservedSMEM_offset_0_alias:
	.zero		0
	.zero		64


//--------------------- .nv.shared._Z28scan_blocks_kernel_exclusivePKfPfS1_i --------------------------
	.section	.nv.shared._Z28scan_blocks_kernel_exclusivePKfPfS1_i,"aw",@nobits
	.sectionflags	@""
	.align	4
.nv.shared._Z28scan_blocks_kernel_exclusivePKfPfS1_i:
	.zero		1156


//--------------------- .nv.constant0._Z33decoupled_lookback_exclusive_scanPKfPfP10BlockStatei --------------------------
	.section	.nv.constant0._Z33decoupled_lookback_exclusive_scanPKfPfP10BlockStatei,"a",@progbits
	.sectionflags	@""
	.align	4
.nv.constant0._Z33decoupled_lookback_exclusive_scanPKfPfP10BlockStatei:
	.zero		924


//--------------------- .nv.constant0._Z34add_block_offsets_kernel_exclusivePfPKfi --------------------------
	.section	.nv.constant0._Z34add_block_offsets_kernel_exclusivePfPKfi,"a",@progbits
	.sectionflags	@""
	.align	4
.nv.constant0._Z34add_block_offsets_kernel_exclusivePfPKfi:
	.zero		916


//--------------------- .nv.constant0._Z28scan_blocks_kernel_exclusivePKfPfS1_i --------------------------
	.section	.nv.constant0._Z28scan_blocks_kernel_exclusivePKfPfS1_i,"a",@progbits
	.sectionflags	@""
	.align	4
.nv.constant0._Z28scan_blocks_kernel_exclusivePKfPfS1_i:
	.zero		924


//--------------------- SYMBOLS --------------------------

	.type		.nv.reservedSmem.offset0,@object
	.size		.nv.reservedSmem.offset0,0x4
	.type		.nv.reservedSmem.cap,@object
	.size		.nv.reservedSmem.cap,0x4
